//
// Generated by NVIDIA NVVM Compiler
//
// Compiler Build ID: CL-36424714
// Cuda compilation tools, release 13.0, V13.0.88
// Based on NVVM 20.0.0
//

.version 9.0
.target sm_100
.address_size 64

	// .globl	_Z22nppsIntegral_32s_pass1PKiPimS1_
// _ZZ22nppsIntegral_32s_pass1PKiPimS1_E5sdata has been demoted
// _ZZ22nppsIntegral_32s_pass1PKiPimS1_E10blockTotal has been demoted
// _ZZ30nppsIntegral_32s_scanBlockSumsPimE5sdata has been demoted

.visible .entry _Z22nppsIntegral_32s_pass1PKiPimS1_(
	.param .u64 .ptr .align 1 _Z22nppsIntegral_32s_pass1PKiPimS1__param_0,
	.param .u64 .ptr .align 1 _Z22nppsIntegral_32s_pass1PKiPimS1__param_1,
	.param .u64 _Z22nppsIntegral_32s_pass1PKiPimS1__param_2,
	.param .u64 .ptr .align 1 _Z22nppsIntegral_32s_pass1PKiPimS1__param_3
)
{
	.reg .pred 	%p<30>;
	.reg .b32 	%r<131>;
	.reg .b64 	%rd<15>;
	// demoted variable
	.shared .align 4 .b8 _ZZ22nppsIntegral_32s_pass1PKiPimS1_E5sdata[1024];
	// demoted variable
	.shared .align 4 .u32 _ZZ22nppsIntegral_32s_pass1PKiPimS1_E10blockTotal;
	ld.param.u64 	%rd2, [_Z22nppsIntegral_32s_pass1PKiPimS1__param_0];
	ld.param.u64 	%rd3, [_Z22nppsIntegral_32s_pass1PKiPimS1__param_1];
	ld.param.u64 	%rd4, [_Z22nppsIntegral_32s_pass1PKiPimS1__param_2];
	ld.param.u64 	%rd5, [_Z22nppsIntegral_32s_pass1PKiPimS1__param_3];
	mov.u32 	%r1, %tid.x;
	mov.u32 	%r2, %ctaid.x;
	shl.b32 	%r8, %r2, 8;
	add.s32 	%r9, %r8, %r1;
	cvt.u64.u32 	%rd1, %r9;
	setp.le.u64 	%p1, %rd4, %rd1;
	mov.b32 	%r130, 0;
	@%p1 bra 	$L__BB0_2;
	cvta.to.global.u64 	%rd6, %rd2;
	shl.b64 	%rd7, %rd1, 2;
	add.s64 	%rd8, %rd6, %rd7;
	ld.global.u32 	%r130, [%rd8];
$L__BB0_2:
	shl.b32 	%r10, %r1, 2;
	mov.u32 	%r11, _ZZ22nppsIntegral_32s_pass1PKiPimS1_E5sdata;
	add.s32 	%r5, %r11, %r10;
	st.shared.u32 	[%r5], %r130;
	bar.sync 	0;
	setp.gt.u32 	%p2, %r1, 127;
	@%p2 bra 	$L__BB0_4;
	ld.shared.u32 	%r12, [%r5+512];
	ld.shared.u32 	%r13, [%r5];
	add.s32 	%r14, %r13, %r12;
	st.shared.u32 	[%r5], %r14;
$L__BB0_4:
	bar.sync 	0;
	setp.gt.u32 	%p3, %r1, 63;
	@%p3 bra 	$L__BB0_6;
	ld.shared.u32 	%r15, [%r5+256];
	ld.shared.u32 	%r16, [%r5];
	add.s32 	%r17, %r16, %r15;
	st.shared.u32 	[%r5], %r17;
$L__BB0_6:
	bar.sync 	0;
	setp.gt.u32 	%p4, %r1, 31;
	@%p4 bra 	$L__BB0_8;
	ld.shared.u32 	%r18, [%r5+128];
	ld.shared.u32 	%r19, [%r5];
	add.s32 	%r20, %r19, %r18;
	st.shared.u32 	[%r5], %r20;
$L__BB0_8:
	bar.sync 	0;
	setp.gt.u32 	%p5, %r1, 15;
	@%p5 bra 	$L__BB0_10;
	ld.shared.u32 	%r21, [%r5+64];
	ld.shared.u32 	%r22, [%r5];
	add.s32 	%r23, %r22, %r21;
	st.shared.u32 	[%r5], %r23;
$L__BB0_10:
	bar.sync 	0;
	setp.gt.u32 	%p6, %r1, 7;
	@%p6 bra 	$L__BB0_12;
	ld.shared.u32 	%r24, [%r5+32];
	ld.shared.u32 	%r25, [%r5];
	add.s32 	%r26, %r25, %r24;
	st.shared.u32 	[%r5], %r26;
$L__BB0_12:
	bar.sync 	0;
	setp.gt.u32 	%p7, %r1, 3;
	@%p7 bra 	$L__BB0_14;
	ld.shared.u32 	%r27, [%r5+16];
	ld.shared.u32 	%r28, [%r5];
	add.s32 	%r29, %r28, %r27;
	st.shared.u32 	[%r5], %r29;
$L__BB0_14:
	bar.sync 	0;
	setp.gt.u32 	%p8, %r1, 1;
	@%p8 bra 	$L__BB0_16;
	ld.shared.u32 	%r30, [%r5+8];
	ld.shared.u32 	%r31, [%r5];
	add.s32 	%r32, %r31, %r30;
	st.shared.u32 	[%r5], %r32;
$L__BB0_16:
	bar.sync 	0;
	setp.ne.s32 	%p9, %r1, 0;
	@%p9 bra 	$L__BB0_18;
	ld.shared.u32 	%r33, [_ZZ22nppsIntegral_32s_pass1PKiPimS1_E5sdata+4];
	ld.shared.u32 	%r34, [%r5];
	add.s32 	%r35, %r34, %r33;
	st.shared.u32 	[%r5], %r35;
$L__BB0_18:
	setp.ne.s32 	%p10, %r1, 0;
	bar.sync 	0;
	@%p10 bra 	$L__BB0_20;
	ld.shared.u32 	%r36, [_ZZ22nppsIntegral_32s_pass1PKiPimS1_E5sdata];
	st.shared.u32 	[_ZZ22nppsIntegral_32s_pass1PKiPimS1_E10blockTotal], %r36;
$L__BB0_20:
	setp.gt.u32 	%p11, %r1, 127;
	bar.sync 	0;
	st.shared.u32 	[%r5], %r130;
	bar.sync 	0;
	add.s32 	%r6, %r1, 1;
	@%p11 bra 	$L__BB0_22;
	shl.b32 	%r37, %r6, 3;
	add.s32 	%r39, %r11, %r37;
	ld.shared.u32 	%r40, [%r39+-8];
	ld.shared.u32 	%r41, [%r39+-4];
	add.s32 	%r42, %r41, %r40;
	st.shared.u32 	[%r39+-4], %r42;
$L__BB0_22:
	setp.gt.u32 	%p12, %r1, 63;
	bar.sync 	0;
	@%p12 bra 	$L__BB0_24;
	shl.b32 	%r43, %r6, 4;
	add.s32 	%r45, %r11, %r43;
	ld.shared.u32 	%r46, [%r45+-12];
	ld.shared.u32 	%r47, [%r45+-4];
	add.s32 	%r48, %r47, %r46;
	st.shared.u32 	[%r45+-4], %r48;
$L__BB0_24:
	setp.gt.u32 	%p13, %r1, 31;
	bar.sync 	0;
	@%p13 bra 	$L__BB0_26;
	shl.b32 	%r49, %r6, 5;
	add.s32 	%r51, %r11, %r49;
	ld.shared.u32 	%r52, [%r51+-20];
	ld.shared.u32 	%r53, [%r51+-4];
	add.s32 	%r54, %r53, %r52;
	st.shared.u32 	[%r51+-4], %r54;
$L__BB0_26:
	setp.gt.u32 	%p14, %r1, 15;
	bar.sync 	0;
	@%p14 bra 	$L__BB0_28;
	shl.b32 	%r55, %r6, 6;
	add.s32 	%r57, %r11, %r55;
	ld.shared.u32 	%r58, [%r57+-36];
	ld.shared.u32 	%r59, [%r57+-4];
	add.s32 	%r60, %r59, %r58;
	st.shared.u32 	[%r57+-4], %r60;
$L__BB0_28:
	setp.gt.u32 	%p15, %r1, 7;
	bar.sync 	0;
	@%p15 bra 	$L__BB0_30;
	shl.b32 	%r61, %r6, 7;
	add.s32 	%r63, %r11, %r61;
	ld.shared.u32 	%r64, [%r63+-68];
	ld.shared.u32 	%r65, [%r63+-4];
	add.s32 	%r66, %r65, %r64;
	st.shared.u32 	[%r63+-4], %r66;
$L__BB0_30:
	setp.gt.u32 	%p16, %r1, 3;
	bar.sync 	0;
	@%p16 bra 	$L__BB0_32;
	shl.b32 	%r67, %r6, 8;
	add.s32 	%r69, %r11, %r67;
	ld.shared.u32 	%r70, [%r69+-132];
	ld.shared.u32 	%r71, [%r69+-4];
	add.s32 	%r72, %r71, %r70;
	st.shared.u32 	[%r69+-4], %r72;
$L__BB0_32:
	setp.gt.u32 	%p17, %r1, 1;
	bar.sync 	0;
	@%p17 bra 	$L__BB0_34;
	shl.b32 	%r73, %r6, 9;
	add.s32 	%r75, %r11, %r73;
	ld.shared.u32 	%r76, [%r75+-260];
	ld.shared.u32 	%r77, [%r75+-4];
	add.s32 	%r78, %r77, %r76;
	st.shared.u32 	[%r75+-4], %r78;
$L__BB0_34:
	setp.ne.s32 	%p18, %r1, 0;
	bar.sync 	0;
	@%p18 bra 	$L__BB0_36;
	ld.shared.u32 	%r79, [_ZZ22nppsIntegral_32s_pass1PKiPimS1_E5sdata+508];
	ld.shared.u32 	%r80, [_ZZ22nppsIntegral_32s_pass1PKiPimS1_E5sdata+1020];
	add.s32 	%r81, %r80, %r79;
	st.shared.u32 	[_ZZ22nppsIntegral_32s_pass1PKiPimS1_E5sdata+1020], %r81;
$L__BB0_36:
	setp.ne.s32 	%p19, %r1, 0;
	bar.sync 	0;
	@%p19 bra 	$L__BB0_38;
	mov.b32 	%r82, 0;
	st.shared.u32 	[_ZZ22nppsIntegral_32s_pass1PKiPimS1_E5sdata+1020], %r82;
$L__BB0_38:
	setp.ne.s32 	%p20, %r1, 0;
	bar.sync 	0;
	@%p20 bra 	$L__BB0_40;
	ld.shared.u32 	%r83, [_ZZ22nppsIntegral_32s_pass1PKiPimS1_E5sdata+1020];
	ld.shared.u32 	%r84, [_ZZ22nppsIntegral_32s_pass1PKiPimS1_E5sdata+508];
	add.s32 	%r85, %r84, %r83;
	st.shared.u32 	[_ZZ22nppsIntegral_32s_pass1PKiPimS1_E5sdata+1020], %r85;
	st.shared.u32 	[_ZZ22nppsIntegral_32s_pass1PKiPimS1_E5sdata+508], %r83;
$L__BB0_40:
	setp.gt.u32 	%p21, %r1, 1;
	bar.sync 	0;
	@%p21 bra 	$L__BB0_42;
	shl.b32 	%r86, %r6, 9;
	add.s32 	%r88, %r11, %r86;
	ld.shared.u32 	%r89, [%r88+-4];
	ld.shared.u32 	%r90, [%r88+-260];
	add.s32 	%r91, %r90, %r89;
	st.shared.u32 	[%r88+-4], %r91;
	st.shared.u32 	[%r88+-260], %r89;
$L__BB0_42:
	setp.gt.u32 	%p22, %r1, 3;
	bar.sync 	0;
	@%p22 bra 	$L__BB0_44;
	shl.b32 	%r92, %r6, 8;
	add.s32 	%r94, %r11, %r92;
	ld.shared.u32 	%r95, [%r94+-4];
	ld.shared.u32 	%r96, [%r94+-132];
	add.s32 	%r97, %r96, %r95;
	st.shared.u32 	[%r94+-4], %r97;
	st.shared.u32 	[%r94+-132], %r95;
$L__BB0_44:
	setp.gt.u32 	%p23, %r1, 7;
	bar.sync 	0;
	@%p23 bra 	$L__BB0_46;
	shl.b32 	%r98, %r6, 7;
	add.s32 	%r100, %r11, %r98;
	ld.shared.u32 	%r101, [%r100+-4];
	ld.shared.u32 	%r102, [%r100+-68];
	add.s32 	%r103, %r102, %r101;
	st.shared.u32 	[%r100+-4], %r103;
	st.shared.u32 	[%r100+-68], %r101;
$L__BB0_46:
	setp.gt.u32 	%p24, %r1, 15;
	bar.sync 	0;
	@%p24 bra 	$L__BB0_48;
	shl.b32 	%r104, %r6, 6;
	add.s32 	%r106, %r11, %r104;
	ld.shared.u32 	%r107, [%r106+-4];
	ld.shared.u32 	%r108, [%r106+-36];
	add.s32 	%r109, %r108, %r107;
	st.shared.u32 	[%r106+-4], %r109;
	st.shared.u32 	[%r106+-36], %r107;
$L__BB0_48:
	setp.gt.u32 	%p25, %r1, 31;
	bar.sync 	0;
	@%p25 bra 	$L__BB0_50;
	shl.b32 	%r110, %r6, 5;
	add.s32 	%r112, %r11, %r110;
	ld.shared.u32 	%r113, [%r112+-4];
	ld.shared.u32 	%r114, [%r112+-20];
	add.s32 	%r115, %r114, %r113;
	st.shared.u32 	[%r112+-4], %r115;
	st.shared.u32 	[%r112+-20], %r113;
$L__BB0_50:
	setp.gt.u32 	%p26, %r1, 63;
	bar.sync 	0;
	@%p26 bra 	$L__BB0_52;
	shl.b32 	%r116, %r6, 4;
	add.s32 	%r118, %r11, %r116;
	ld.shared.u32 	%r119, [%r118+-4];
	ld.shared.u32 	%r120, [%r118+-12];
	add.s32 	%r121, %r120, %r119;
	st.shared.u32 	[%r118+-4], %r121;
	st.shared.u32 	[%r118+-12], %r119;
$L__BB0_52:
	setp.gt.u32 	%p27, %r1, 127;
	bar.sync 	0;
	@%p27 bra 	$L__BB0_54;
	shl.b32 	%r122, %r6, 3;
	add.s32 	%r124, %r11, %r122;
	ld.shared.u32 	%r125, [%r124+-4];
	ld.shared.u32 	%r126, [%r124+-8];
	add.s32 	%r127, %r126, %r125;
	st.shared.u32 	[%r124+-4], %r127;
	st.shared.u32 	[%r124+-8], %r125;
$L__BB0_54:
	setp.le.u64 	%p28, %rd4, %rd1;
	bar.sync 	0;
	@%p28 bra 	$L__BB0_56;
	ld.shared.u32 	%r128, [%r5];
	cvta.to.global.u64 	%rd9, %rd3;
	shl.b64 	%rd10, %rd1, 2;
	add.s64 	%rd11, %rd9, %rd10;
	st.global.u32 	[%rd11], %r128;
$L__BB0_56:
	setp.ne.s32 	%p29, %r1, 0;
	@%p29 bra 	$L__BB0_58;
	ld.shared.u32 	%r129, [_ZZ22nppsIntegral_32s_pass1PKiPimS1_E10blockTotal];
	cvta.to.global.u64 	%rd12, %rd5;
	mul.wide.u32 	%rd13, %r2, 4;
	add.s64 	%rd14, %rd12, %rd13;
	st.global.u32 	[%rd14], %r129;
$L__BB0_58:
	ret;

}
	// .globl	_Z30nppsIntegral_32s_scanBlockSumsPim
.visible .entry _Z30nppsIntegral_32s_scanBlockSumsPim(
	.param .u64 .ptr .align 1 _Z30nppsIntegral_32s_scanBlockSumsPim_param_0,
	.param .u64 _Z30nppsIntegral_32s_scanBlockSumsPim_param_1
)
{
	.reg .pred 	%p<20>;
	.reg .b32 	%r<119>;
	.reg .b64 	%rd<7>;
	// demoted variable
	.shared .align 4 .b8 _ZZ30nppsIntegral_32s_scanBlockSumsPimE5sdata[1024];
	ld.param.u64 	%rd4, [_Z30nppsIntegral_32s_scanBlockSumsPim_param_0];
	ld.param.u64 	%rd3, [_Z30nppsIntegral_32s_scanBlockSumsPim_param_1];
	cvta.to.global.u64 	%rd5, %rd4;
	mov.u32 	%r6, %tid.x;
	cvt.u64.u32 	%rd1, %r6;
	setp.le.u64 	%p1, %rd3, %rd1;
	mul.wide.u32 	%rd6, %r6, 4;
	add.s64 	%rd2, %rd5, %rd6;
	mov.b32 	%r118, 0;
	@%p1 bra 	$L__BB1_2;
	ld.global.u32 	%r118, [%rd2];
$L__BB1_2:
	cvt.u32.u64 	%r7, %rd1;
	shl.b32 	%r8, %r7, 2;
	mov.u32 	%r9, _ZZ30nppsIntegral_32s_scanBlockSumsPimE5sdata;
	add.s32 	%r3, %r9, %r8;
	st.shared.u32 	[%r3], %r118;
	bar.sync 	0;
	add.s32 	%r4, %r7, 1;
	setp.gt.u32 	%p2, %r7, 127;
	@%p2 bra 	$L__BB1_4;
	shl.b32 	%r10, %r4, 3;
	add.s32 	%r12, %r9, %r10;
	ld.shared.u32 	%r13, [%r12+-8];
	ld.shared.u32 	%r14, [%r12+-4];
	add.s32 	%r15, %r14, %r13;
	st.shared.u32 	[%r12+-4], %r15;
$L__BB1_4:
	bar.sync 	0;
	setp.gt.u32 	%p3, %r7, 63;
	@%p3 bra 	$L__BB1_6;
	shl.b32 	%r17, %r4, 4;
	add.s32 	%r19, %r9, %r17;
	ld.shared.u32 	%r20, [%r19+-12];
	ld.shared.u32 	%r21, [%r19+-4];
	add.s32 	%r22, %r21, %r20;
	st.shared.u32 	[%r19+-4], %r22;
$L__BB1_6:
	bar.sync 	0;
	setp.gt.u32 	%p4, %r7, 31;
	@%p4 bra 	$L__BB1_8;
	shl.b32 	%r24, %r4, 5;
	add.s32 	%r26, %r9, %r24;
	ld.shared.u32 	%r27, [%r26+-20];
	ld.shared.u32 	%r28, [%r26+-4];
	add.s32 	%r29, %r28, %r27;
	st.shared.u32 	[%r26+-4], %r29;
$L__BB1_8:
	bar.sync 	0;
	setp.gt.u32 	%p5, %r7, 15;
	@%p5 bra 	$L__BB1_10;
	shl.b32 	%r31, %r4, 6;
	add.s32 	%r33, %r9, %r31;
	ld.shared.u32 	%r34, [%r33+-36];
	ld.shared.u32 	%r35, [%r33+-4];
	add.s32 	%r36, %r35, %r34;
	st.shared.u32 	[%r33+-4], %r36;
$L__BB1_10:
	bar.sync 	0;
	setp.gt.u32 	%p6, %r7, 7;
	@%p6 bra 	$L__BB1_12;
	shl.b32 	%r38, %r4, 7;
	add.s32 	%r40, %r9, %r38;
	ld.shared.u32 	%r41, [%r40+-68];
	ld.shared.u32 	%r42, [%r40+-4];
	add.s32 	%r43, %r42, %r41;
	st.shared.u32 	[%r40+-4], %r43;
$L__BB1_12:
	bar.sync 	0;
	setp.gt.u32 	%p7, %r7, 3;
	@%p7 bra 	$L__BB1_14;
	shl.b32 	%r45, %r4, 8;
	add.s32 	%r47, %r9, %r45;
	ld.shared.u32 	%r48, [%r47+-132];
	ld.shared.u32 	%r49, [%r47+-4];
	add.s32 	%r50, %r49, %r48;
	st.shared.u32 	[%r47+-4], %r50;
$L__BB1_14:
	bar.sync 	0;
	setp.gt.u32 	%p8, %r7, 1;
	@%p8 bra 	$L__BB1_16;
	shl.b32 	%r52, %r4, 9;
	add.s32 	%r54, %r9, %r52;
	ld.shared.u32 	%r55, [%r54+-260];
	ld.shared.u32 	%r56, [%r54+-4];
	add.s32 	%r57, %r56, %r55;
	st.shared.u32 	[%r54+-4], %r57;
$L__BB1_16:
	bar.sync 	0;
	setp.ne.s32 	%p9, %r7, 0;
	@%p9 bra 	$L__BB1_18;
	ld.shared.u32 	%r59, [_ZZ30nppsIntegral_32s_scanBlockSumsPimE5sdata+508];
	ld.shared.u32 	%r60, [_ZZ30nppsIntegral_32s_scanBlockSumsPimE5sdata+1020];
	add.s32 	%r61, %r60, %r59;
	st.shared.u32 	[_ZZ30nppsIntegral_32s_scanBlockSumsPimE5sdata+1020], %r61;
$L__BB1_18:
	setp.ne.s32 	%p10, %r7, 0;
	bar.sync 	0;
	@%p10 bra 	$L__BB1_20;
	mov.b32 	%r63, 0;
	st.shared.u32 	[_ZZ30nppsIntegral_32s_scanBlockSumsPimE5sdata+1020], %r63;
$L__BB1_20:
	setp.ne.s32 	%p11, %r7, 0;
	bar.sync 	0;
	@%p11 bra 	$L__BB1_22;
	ld.shared.u32 	%r65, [_ZZ30nppsIntegral_32s_scanBlockSumsPimE5sdata+1020];
	ld.shared.u32 	%r66, [_ZZ30nppsIntegral_32s_scanBlockSumsPimE5sdata+508];
	add.s32 	%r67, %r66, %r65;
	st.shared.u32 	[_ZZ30nppsIntegral_32s_scanBlockSumsPimE5sdata+1020], %r67;
	st.shared.u32 	[_ZZ30nppsIntegral_32s_scanBlockSumsPimE5sdata+508], %r65;
$L__BB1_22:
	setp.gt.u32 	%p12, %r7, 1;
	bar.sync 	0;
	@%p12 bra 	$L__BB1_24;
	shl.b32 	%r69, %r4, 9;
	add.s32 	%r71, %r9, %r69;
	ld.shared.u32 	%r72, [%r71+-4];
	ld.shared.u32 	%r73, [%r71+-260];
	add.s32 	%r74, %r73, %r72;
	st.shared.u32 	[%r71+-4], %r74;
	st.shared.u32 	[%r71+-260], %r72;
$L__BB1_24:
	setp.gt.u32 	%p13, %r7, 3;
	bar.sync 	0;
	@%p13 bra 	$L__BB1_26;
	shl.b32 	%r76, %r4, 8;
	add.s32 	%r78, %r9, %r76;
	ld.shared.u32 	%r79, [%r78+-4];
	ld.shared.u32 	%r80, [%r78+-132];
	add.s32 	%r81, %r80, %r79;
	st.shared.u32 	[%r78+-4], %r81;
	st.shared.u32 	[%r78+-132], %r79;
$L__BB1_26:
	setp.gt.u32 	%p14, %r7, 7;
	bar.sync 	0;
	@%p14 bra 	$L__BB1_28;
	shl.b32 	%r83, %r4, 7;
	add.s32 	%r85, %r9, %r83;
	ld.shared.u32 	%r86, [%r85+-4];
	ld.shared.u32 	%r87, [%r85+-68];
	add.s32 	%r88, %r87, %r86;
	st.shared.u32 	[%r85+-4], %r88;
	st.shared.u32 	[%r85+-68], %r86;
$L__BB1_28:
	setp.gt.u32 	%p15, %r7, 15;
	bar.sync 	0;
	@%p15 bra 	$L__BB1_30;
	shl.b32 	%r90, %r4, 6;
	add.s32 	%r92, %r9, %r90;
	ld.shared.u32 	%r93, [%r92+-4];
	ld.shared.u32 	%r94, [%r92+-36];
	add.s32 	%r95, %r94, %r93;
	st.shared.u32 	[%r92+-4], %r95;
	st.shared.u32 	[%r92+-36], %r93;
$L__BB1_30:
	setp.gt.u32 	%p16, %r7, 31;
	bar.sync 	0;
	@%p16 bra 	$L__BB1_32;
	shl.b32 	%r97, %r4, 5;
	add.s32 	%r99, %r9, %r97;
	ld.shared.u32 	%r100, [%r99+-4];
	ld.shared.u32 	%r101, [%r99+-20];
	add.s32 	%r102, %r101, %r100;
	st.shared.u32 	[%r99+-4], %r102;
	st.shared.u32 	[%r99+-20], %r100;
$L__BB1_32:
	setp.gt.u32 	%p17, %r7, 63;
	bar.sync 	0;
	@%p17 bra 	$L__BB1_34;
	shl.b32 	%r104, %r4, 4;
	add.s32 	%r106, %r9, %r104;
	ld.shared.u32 	%r107, [%r106+-4];
	ld.shared.u32 	%r108, [%r106+-12];
	add.s32 	%r109, %r108, %r107;
	st.shared.u32 	[%r106+-4], %r109;
	st.shared.u32 	[%r106+-12], %r107;
$L__BB1_34:
	setp.gt.u32 	%p18, %r7, 127;
	bar.sync 	0;
	@%p18 bra 	$L__BB1_36;
	shl.b32 	%r111, %r4, 3;
	add.s32 	%r113, %r9, %r111;
	ld.shared.u32 	%r114, [%r113+-4];
	ld.shared.u32 	%r115, [%r113+-8];
	add.s32 	%r116, %r115, %r114;
	st.shared.u32 	[%r113+-4], %r116;
	st.shared.u32 	[%r113+-8], %r114;
$L__BB1_36:
	setp.le.u64 	%p19, %rd3, %rd1;
	bar.sync 	0;
	@%p19 bra 	$L__BB1_38;
	ld.shared.u32 	%r117, [%r3];
	st.global.u32 	[%rd2], %r117;
$L__BB1_38:
	ret;

}
	// .globl	_Z22nppsIntegral_32s_pass3PimPKi
.visible .entry _Z22nppsIntegral_32s_pass3PimPKi(
	.param .u64 .ptr .align 1 _Z22nppsIntegral_32s_pass3PimPKi_param_0,
	.param .u64 _Z22nppsIntegral_32s_pass3PimPKi_param_1,
	.param .u64 .ptr .align 1 _Z22nppsIntegral_32s_pass3PimPKi_param_2
)
{
	.reg .pred 	%p<2>;
	.reg .b32 	%r<8>;
	.reg .b64 	%rd<11>;

	ld.param.u64 	%rd2, [_Z22nppsIntegral_32s_pass3PimPKi_param_0];
	ld.param.u64 	%rd4, [_Z22nppsIntegral_32s_pass3PimPKi_param_1];
	ld.param.u64 	%rd3, [_Z22nppsIntegral_32s_pass3PimPKi_param_2];
	mov.u32 	%r2, %tid.x;
	mov.u32 	%r1, %ctaid.x;
	shl.b32 	%r3, %r1, 8;
	add.s32 	%r4, %r3, %r2;
	cvt.u64.u32 	%rd1, %r4;
	setp.le.u64 	%p1, %rd4, %rd1;
	@%p1 bra 	$L__BB2_2;
	cvta.to.global.u64 	%rd5, %rd3;
	cvta.to.global.u64 	%rd6, %rd2;
	mul.wide.u32 	%rd7, %r1, 4;
	add.s64 	%rd8, %rd5, %rd7;
	ld.global.u32 	%r5, [%rd8];
	shl.b64 	%rd9, %rd1, 2;
	add.s64 	%rd10, %rd6, %rd9;
	ld.global.u32 	%r6, [%rd10];
	add.s32 	%r7, %r6, %r5;
	st.global.u32 	[%rd10], %r7;
$L__BB2_2:
	ret;

}
	// .globl	_Z23nppsIntegral_32s_simplePKiPim
.visible .entry _Z23nppsIntegral_32s_simplePKiPim(
	.param .u64 .ptr .align 1 _Z23nppsIntegral_32s_simplePKiPim_param_0,
	.param .u64 .ptr .align 1 _Z23nppsIntegral_32s_simplePKiPim_param_1,
	.param .u64 _Z23nppsIntegral_32s_simplePKiPim_param_2
)
{
	.reg .pred 	%p<12>;
	.reg .b32 	%r<74>;
	.reg .b64 	%rd<49>;

	ld.param.u64 	%rd29, [_Z23nppsIntegral_32s_simplePKiPim_param_0];
	ld.param.u64 	%rd30, [_Z23nppsIntegral_32s_simplePKiPim_param_1];
	ld.param.u64 	%rd28, [_Z23nppsIntegral_32s_simplePKiPim_param_2];
	cvta.to.global.u64 	%rd1, %rd30;
	cvta.to.global.u64 	%rd2, %rd29;
	mov.u32 	%r10, %tid.x;
	mov.u32 	%r11, %ctaid.x;
	or.b32  	%r12, %r10, %r11;
	setp.ne.s32 	%p1, %r12, 0;
	setp.eq.s64 	%p2, %rd28, 0;
	or.pred  	%p3, %p1, %p2;
	@%p3 bra 	$L__BB3_13;
	add.s64 	%rd32, %rd28, -1;
	and.b64  	%rd3, %rd28, 15;
	setp.lt.u64 	%p4, %rd32, 15;
	mov.b32 	%r70, 0;
	mov.b64 	%rd44, 0;
	@%p4 bra 	$L__BB3_4;
	and.b64  	%rd44, %rd28, -16;
	add.s64 	%rd41, %rd2, 32;
	add.s64 	%rd40, %rd1, 32;
	mov.b32 	%r70, 0;
	mov.u64 	%rd42, %rd44;
$L__BB3_3:
	.pragma "nounroll";
	ld.global.u32 	%r15, [%rd41+-32];
	st.global.u32 	[%rd40+-32], %r70;
	add.s32 	%r16, %r15, %r70;
	ld.global.u32 	%r17, [%rd41+-28];
	st.global.u32 	[%rd40+-28], %r16;
	add.s32 	%r18, %r17, %r16;
	ld.global.u32 	%r19, [%rd41+-24];
	st.global.u32 	[%rd40+-24], %r18;
	add.s32 	%r20, %r19, %r18;
	ld.global.u32 	%r21, [%rd41+-20];
	st.global.u32 	[%rd40+-20], %r20;
	add.s32 	%r22, %r21, %r20;
	ld.global.u32 	%r23, [%rd41+-16];
	st.global.u32 	[%rd40+-16], %r22;
	add.s32 	%r24, %r23, %r22;
	ld.global.u32 	%r25, [%rd41+-12];
	st.global.u32 	[%rd40+-12], %r24;
	add.s32 	%r26, %r25, %r24;
	ld.global.u32 	%r27, [%rd41+-8];
	st.global.u32 	[%rd40+-8], %r26;
	add.s32 	%r28, %r27, %r26;
	ld.global.u32 	%r29, [%rd41+-4];
	st.global.u32 	[%rd40+-4], %r28;
	add.s32 	%r30, %r29, %r28;
	ld.global.u32 	%r31, [%rd41];
	st.global.u32 	[%rd40], %r30;
	add.s32 	%r32, %r31, %r30;
	ld.global.u32 	%r33, [%rd41+4];
	st.global.u32 	[%rd40+4], %r32;
	add.s32 	%r34, %r33, %r32;
	ld.global.u32 	%r35, [%rd41+8];
	st.global.u32 	[%rd40+8], %r34;
	add.s32 	%r36, %r35, %r34;
	ld.global.u32 	%r37, [%rd41+12];
	st.global.u32 	[%rd40+12], %r36;
	add.s32 	%r38, %r37, %r36;
	ld.global.u32 	%r39, [%rd41+16];
	st.global.u32 	[%rd40+16], %r38;
	add.s32 	%r40, %r39, %r38;
	ld.global.u32 	%r41, [%rd41+20];
	st.global.u32 	[%rd40+20], %r40;
	add.s32 	%r42, %r41, %r40;
	ld.global.u32 	%r43, [%rd41+24];
	st.global.u32 	[%rd40+24], %r42;
	add.s32 	%r44, %r43, %r42;
	ld.global.u32 	%r45, [%rd41+28];
	st.global.u32 	[%rd40+28], %r44;
	add.s32 	%r70, %r45, %r44;
	add.s64 	%rd42, %rd42, -16;
	add.s64 	%rd41, %rd41, 64;
	add.s64 	%rd40, %rd40, 64;
	setp.ne.s64 	%p5, %rd42, 0;
	@%p5 bra 	$L__BB3_3;
$L__BB3_4:
	setp.eq.s64 	%p6, %rd3, 0;
	@%p6 bra 	$L__BB3_13;
	and.b64  	%rd14, %rd28, 7;
	setp.lt.u64 	%p7, %rd3, 8;
	@%p7 bra 	$L__BB3_7;
	shl.b64 	%rd33, %rd44, 2;
	add.s64 	%rd34, %rd2, %rd33;
	ld.global.u32 	%r46, [%rd34];
	add.s64 	%rd35, %rd1, %rd33;
	st.global.u32 	[%rd35], %r70;
	add.s32 	%r47, %r46, %r70;
	ld.global.u32 	%r48, [%rd34+4];
	st.global.u32 	[%rd35+4], %r47;
	add.s32 	%r49, %r48, %r47;
	ld.global.u32 	%r50, [%rd34+8];
	st.global.u32 	[%rd35+8], %r49;
	add.s32 	%r51, %r50, %r49;
	ld.global.u32 	%r52, [%rd34+12];
	st.global.u32 	[%rd35+12], %r51;
	add.s32 	%r53, %r52, %r51;
	ld.global.u32 	%r54, [%rd34+16];
	st.global.u32 	[%rd35+16], %r53;
	add.s32 	%r55, %r54, %r53;
	ld.global.u32 	%r56, [%rd34+20];
	st.global.u32 	[%rd35+20], %r55;
	add.s32 	%r57, %r56, %r55;
	ld.global.u32 	%r58, [%rd34+24];
	st.global.u32 	[%rd35+24], %r57;
	add.s32 	%r59, %r58, %r57;
	ld.global.u32 	%r60, [%rd34+28];
	st.global.u32 	[%rd35+28], %r59;
	add.s32 	%r70, %r60, %r59;
	add.s64 	%rd44, %rd44, 8;
$L__BB3_7:
	setp.eq.s64 	%p8, %rd14, 0;
	@%p8 bra 	$L__BB3_13;
	and.b64  	%rd46, %rd28, 3;
	setp.lt.u64 	%p9, %rd14, 4;
	@%p9 bra 	$L__BB3_10;
	shl.b64 	%rd36, %rd44, 2;
	add.s64 	%rd37, %rd2, %rd36;
	ld.global.u32 	%r61, [%rd37];
	add.s64 	%rd38, %rd1, %rd36;
	st.global.u32 	[%rd38], %r70;
	add.s32 	%r62, %r61, %r70;
	ld.global.u32 	%r63, [%rd37+4];
	st.global.u32 	[%rd38+4], %r62;
	add.s32 	%r64, %r63, %r62;
	ld.global.u32 	%r65, [%rd37+8];
	st.global.u32 	[%rd38+8], %r64;
	add.s32 	%r66, %r65, %r64;
	ld.global.u32 	%r67, [%rd37+12];
	st.global.u32 	[%rd38+12], %r66;
	add.s32 	%r70, %r67, %r66;
	add.s64 	%rd44, %rd44, 4;
$L__BB3_10:
	setp.eq.s64 	%p10, %rd46, 0;
	@%p10 bra 	$L__BB3_13;
	shl.b64 	%rd39, %rd44, 2;
	add.s64 	%rd48, %rd1, %rd39;
	add.s64 	%rd47, %rd2, %rd39;
$L__BB3_12:
	.pragma "nounroll";
	ld.global.u32 	%r68, [%rd47];
	st.global.u32 	[%rd48], %r70;
	add.s32 	%r70, %r68, %r70;
	add.s64 	%rd48, %rd48, 4;
	add.s64 	%rd47, %rd47, 4;
	add.s64 	%rd46, %rd46, -1;
	setp.ne.s64 	%p11, %rd46, 0;
	@%p11 bra 	$L__BB3_12;
$L__BB3_13:
	ret;

}
	// .globl	_Z37nppsIntegral_32s_scanBlockSums_simplePim
.visible .entry _Z37nppsIntegral_32s_scanBlockSums_simplePim(
	.param .u64 .ptr .align 1 _Z37nppsIntegral_32s_scanBlockSums_simplePim_param_0,
	.param .u64 _Z37nppsIntegral_32s_scanBlockSums_simplePim_param_1
)
{
	.reg .pred 	%p<12>;
	.reg .b32 	%r<74>;
	.reg .b64 	%rd<37>;

	ld.param.u64 	%rd22, [_Z37nppsIntegral_32s_scanBlockSums_simplePim_param_0];
	ld.param.u64 	%rd21, [_Z37nppsIntegral_32s_scanBlockSums_simplePim_param_1];
	cvta.to.global.u64 	%rd1, %rd22;
	mov.u32 	%r10, %tid.x;
	mov.u32 	%r11, %ctaid.x;
	or.b32  	%r12, %r10, %r11;
	setp.ne.s32 	%p1, %r12, 0;
	setp.eq.s64 	%p2, %rd21, 0;
	or.pred  	%p3, %p1, %p2;
	@%p3 bra 	$L__BB4_13;
	add.s64 	%rd24, %rd21, -1;
	and.b64  	%rd2, %rd21, 15;
	setp.lt.u64 	%p4, %rd24, 15;
	mov.b32 	%r70, 0;
	mov.b64 	%rd33, 0;
	@%p4 bra 	$L__BB4_4;
	and.b64  	%rd33, %rd21, -16;
	add.s64 	%rd30, %rd1, 32;
	mov.b32 	%r70, 0;
	mov.u64 	%rd31, %rd33;
$L__BB4_3:
	.pragma "nounroll";
	ld.global.u32 	%r15, [%rd30+-32];
	st.global.u32 	[%rd30+-32], %r70;
	add.s32 	%r16, %r15, %r70;
	ld.global.u32 	%r17, [%rd30+-28];
	st.global.u32 	[%rd30+-28], %r16;
	add.s32 	%r18, %r17, %r16;
	ld.global.u32 	%r19, [%rd30+-24];
	st.global.u32 	[%rd30+-24], %r18;
	add.s32 	%r20, %r19, %r18;
	ld.global.u32 	%r21, [%rd30+-20];
	st.global.u32 	[%rd30+-20], %r20;
	add.s32 	%r22, %r21, %r20;
	ld.global.u32 	%r23, [%rd30+-16];
	st.global.u32 	[%rd30+-16], %r22;
	add.s32 	%r24, %r23, %r22;
	ld.global.u32 	%r25, [%rd30+-12];
	st.global.u32 	[%rd30+-12], %r24;
	add.s32 	%r26, %r25, %r24;
	ld.global.u32 	%r27, [%rd30+-8];
	st.global.u32 	[%rd30+-8], %r26;
	add.s32 	%r28, %r27, %r26;
	ld.global.u32 	%r29, [%rd30+-4];
	st.global.u32 	[%rd30+-4], %r28;
	add.s32 	%r30, %r29, %r28;
	ld.global.u32 	%r31, [%rd30];
	st.global.u32 	[%rd30], %r30;
	add.s32 	%r32, %r31, %r30;
	ld.global.u32 	%r33, [%rd30+4];
	st.global.u32 	[%rd30+4], %r32;
	add.s32 	%r34, %r33, %r32;
	ld.global.u32 	%r35, [%rd30+8];
	st.global.u32 	[%rd30+8], %r34;
	add.s32 	%r36, %r35, %r34;
	ld.global.u32 	%r37, [%rd30+12];
	st.global.u32 	[%rd30+12], %r36;
	add.s32 	%r38, %r37, %r36;
	ld.global.u32 	%r39, [%rd30+16];
	st.global.u32 	[%rd30+16], %r38;
	add.s32 	%r40, %r39, %r38;
	ld.global.u32 	%r41, [%rd30+20];
	st.global.u32 	[%rd30+20], %r40;
	add.s32 	%r42, %r41, %r40;
	ld.global.u32 	%r43, [%rd30+24];
	st.global.u32 	[%rd30+24], %r42;
	add.s32 	%r44, %r43, %r42;
	ld.global.u32 	%r45, [%rd30+28];
	st.global.u32 	[%rd30+28], %r44;
	add.s32 	%r70, %r45, %r44;
	add.s64 	%rd31, %rd31, -16;
	add.s64 	%rd30, %rd30, 64;
	setp.ne.s64 	%p5, %rd31, 0;
	@%p5 bra 	$L__BB4_3;
$L__BB4_4:
	setp.eq.s64 	%p6, %rd2, 0;
	@%p6 bra 	$L__BB4_13;
	and.b64  	%rd10, %rd21, 7;
	setp.lt.u64 	%p7, %rd2, 8;
	@%p7 bra 	$L__BB4_7;
	shl.b64 	%rd25, %rd33, 2;
	add.s64 	%rd26, %rd1, %rd25;
	ld.global.u32 	%r46, [%rd26];
	st.global.u32 	[%rd26], %r70;
	add.s32 	%r47, %r46, %r70;
	ld.global.u32 	%r48, [%rd26+4];
	st.global.u32 	[%rd26+4], %r47;
	add.s32 	%r49, %r48, %r47;
	ld.global.u32 	%r50, [%rd26+8];
	st.global.u32 	[%rd26+8], %r49;
	add.s32 	%r51, %r50, %r49;
	ld.global.u32 	%r52, [%rd26+12];
	st.global.u32 	[%rd26+12], %r51;
	add.s32 	%r53, %r52, %r51;
	ld.global.u32 	%r54, [%rd26+16];
	st.global.u32 	[%rd26+16], %r53;
	add.s32 	%r55, %r54, %r53;
	ld.global.u32 	%r56, [%rd26+20];
	st.global.u32 	[%rd26+20], %r55;
	add.s32 	%r57, %r56, %r55;
	ld.global.u32 	%r58, [%rd26+24];
	st.global.u32 	[%rd26+24], %r57;
	add.s32 	%r59, %r58, %r57;
	ld.global.u32 	%r60, [%rd26+28];
	st.global.u32 	[%rd26+28], %r59;
	add.s32 	%r70, %r60, %r59;
	add.s64 	%rd33, %rd33, 8;
$L__BB4_7:
	setp.eq.s64 	%p8, %rd10, 0;
	@%p8 bra 	$L__BB4_13;
	and.b64  	%rd35, %rd21, 3;
	setp.lt.u64 	%p9, %rd10, 4;
	@%p9 bra 	$L__BB4_10;
	shl.b64 	%rd27, %rd33, 2;
	add.s64 	%rd28, %rd1, %rd27;
	ld.global.u32 	%r61, [%rd28];
	st.global.u32 	[%rd28], %r70;
	add.s32 	%r62, %r61, %r70;
	ld.global.u32 	%r63, [%rd28+4];
	st.global.u32 	[%rd28+4], %r62;
	add.s32 	%r64, %r63, %r62;
	ld.global.u32 	%r65, [%rd28+8];
	st.global.u32 	[%rd28+8], %r64;
	add.s32 	%r66, %r65, %r64;
	ld.global.u32 	%r67, [%rd28+12];
	st.global.u32 	[%rd28+12], %r66;
	add.s32 	%r70, %r67, %r66;
	add.s64 	%rd33, %rd33, 4;
$L__BB4_10:
	setp.eq.s64 	%p10, %rd35, 0;
	@%p10 bra 	$L__BB4_13;
	shl.b64 	%rd29, %rd33, 2;
	add.s64 	%rd36, %rd1, %rd29;
$L__BB4_12:
	.pragma "nounroll";
	ld.global.u32 	%r68, [%rd36];
	st.global.u32 	[%rd36], %r70;
	add.s32 	%r70, %r68, %r70;
	add.s64 	%rd36, %rd36, 4;
	add.s64 	%rd35, %rd35, -1;
	setp.ne.s64 	%p11, %rd35, 0;
	@%p11 bra 	$L__BB4_12;
$L__BB4_13:
	ret;

}


// ===== COMPILED SASS (sm_100) =====

	.target	sm_100

	.elftype	@"ET_EXEC"


//--------------------- .note.nv.tkinfo           --------------------------
	.section	.note.nv.tkinfo,"",@"SHT_NOTE"
	.sectionflags	@"SHF_NOTE_NV_TKINFO"
	.tkinfo
        /*0018*/ 	.word	0x00000002
        /*0030*/ 	.string	""
        /*0030*/ 	.string	"ptxas"
        /*0030*/ 	.string	"Cuda compilation tools, release 13.0, V13.0.88"
        /*0030*/ 	.string	"Build cuda_13.0.r13.0/compiler.36424714_0"
        /*0030*/ 	.string	"-arch sm_100 -m 64 "



//--------------------- .note.nv.cuinfo           --------------------------
	.section	.note.nv.cuinfo,"",@"SHT_NOTE"
	.sectionflags	@"SHF_NOTE_NV_CUINFO"
        /*0018*/ 	.short	0x0002
        /*001a*/ 	.short	0x0064
        /*001c*/ 	.short	0x0082
	.zero		2


//--------------------- .nv.info                  --------------------------
	.section	.nv.info,"",@"SHT_CUDA_INFO"
	.align	4


	//----- nvinfo : EIATTR_REGCOUNT
	.align		4
        /*0000*/ 	.byte	0x04, 0x2f
        /*0002*/ 	.short	(.L_1 - .L_0)
	.align		4
.L_0:
        /*0004*/ 	.word	index@(_Z22nppsIntegral_32s_pass1PKiPimS1_)
        /*0008*/ 	.word	0x00000012


	//----- nvinfo : EIATTR_FRAME_SIZE
	.align		4
.L_1:
        /*000c*/ 	.byte	0x04, 0x11
        /*000e*/ 	.short	(.L_3 - .L_2)
	.align		4
.L_2:
        /*0010*/ 	.word	index@(_Z22nppsIntegral_32s_pass1PKiPimS1_)
        /*0014*/ 	.word	0x00000000


	//----- nvinfo : EIATTR_REGCOUNT
	.align		4
.L_3:
        /*0018*/ 	.byte	0x04, 0x2f
        /*001a*/ 	.short	(.L_5 - .L_4)
	.align		4
.L_4:
        /*001c*/ 	.word	index@(_Z30nppsIntegral_32s_scanBlockSumsPim)
        /*0020*/ 	.word	0x00000012


	//----- nvinfo : EIATTR_FRAME_SIZE
	.align		4
.L_5:
        /*0024*/ 	.byte	0x04, 0x11
        /*0026*/ 	.short	(.L_7 - .L_6)
	.align		4
.L_6:
        /*0028*/ 	.word	index@(_Z30nppsIntegral_32s_scanBlockSumsPim)
        /*002c*/ 	.word	0x00000000


	//----- nvinfo : EIATTR_REGCOUNT
	.align		4
.L_7:
        /*0030*/ 	.byte	0x04, 0x2f
        /*0032*/ 	.short	(.L_9 - .L_8)
	.align		4
.L_8:
        /*0034*/ 	.word	index@(_Z22nppsIntegral_32s_pass3PimPKi)
        /*0038*/ 	.word	0x0000000a


	//----- nvinfo : EIATTR_FRAME_SIZE
	.align		4
.L_9:
        /*003c*/ 	.byte	0x04, 0x11
        /*003e*/ 	.short	(.L_11 - .L_10)
	.align		4
.L_10:
        /*0040*/ 	.word	index@(_Z22nppsIntegral_32s_pass3PimPKi)
        /*0044*/ 	.word	0x00000000


	//----- nvinfo : EIATTR_REGCOUNT
	.align		4
.L_11:
        /*0048*/ 	.byte	0x04, 0x2f
        /*004a*/ 	.short	(.L_13 - .L_12)
	.align		4
.L_12:
        /*004c*/ 	.word	index@(_Z23nppsIntegral_32s_simplePKiPim)
        /*0050*/ 	.word	0x00000010


	//----- nvinfo : EIATTR_FRAME_SIZE
	.align		4
.L_13:
        /*0054*/ 	.byte	0x04, 0x11
        /*0056*/ 	.short	(.L_15 - .L_14)
	.align		4
.L_14:
        /*0058*/ 	.word	index@(_Z23nppsIntegral_32s_simplePKiPim)
        /*005c*/ 	.word	0x00000000


	//----- nvinfo : EIATTR_REGCOUNT
	.align		4
.L_15:
        /*0060*/ 	.byte	0x04, 0x2f
        /*0062*/ 	.short	(.L_17 - .L_16)
	.align		4
.L_16:
        /*0064*/ 	.word	index@(_Z37nppsIntegral_32s_scanBlockSums_simplePim)
        /*0068*/ 	.word	0x00000020


	//----- nvinfo : EIATTR_FRAME_SIZE
	.align		4
.L_17:
        /*006c*/ 	.byte	0x04, 0x11
        /*006e*/ 	.short	(.L_19 - .L_18)
	.align		4
.L_18:
        /*0070*/ 	.word	index@(_Z37nppsIntegral_32s_scanBlockSums_simplePim)
        /*0074*/ 	.word	0x00000000


	//----- nvinfo : EIATTR_MIN_STACK_SIZE
	.align		4
.L_19:
        /*0078*/ 	.byte	0x04, 0x12
        /*007a*/ 	.short	(.L_21 - .L_20)
	.align		4
.L_20:
        /*007c*/ 	.word	index@(_Z37nppsIntegral_32s_scanBlockSums_simplePim)
        /*0080*/ 	.word	0x00000000


	//----- nvinfo : EIATTR_MIN_STACK_SIZE
	.align		4
.L_21:
        /*0084*/ 	.byte	0x04, 0x12
        /*0086*/ 	.short	(.L_23 - .L_22)
	.align		4
.L_22:
        /*0088*/ 	.word	index@(_Z23nppsIntegral_32s_simplePKiPim)
        /*008c*/ 	.word	0x00000000


	//----- nvinfo : EIATTR_MIN_STACK_SIZE
	.align		4
.L_23:
        /*0090*/ 	.byte	0x04, 0x12
        /*0092*/ 	.short	(.L_25 - .L_24)
	.align		4
.L_24:
        /*0094*/ 	.word	index@(_Z22nppsIntegral_32s_pass3PimPKi)
        /*0098*/ 	.word	0x00000000


	//----- nvinfo : EIATTR_MIN_STACK_SIZE
	.align		4
.L_25:
        /*009c*/ 	.byte	0x04, 0x12
        /*009e*/ 	.short	(.L_27 - .L_26)
	.align		4
.L_26:
        /*00a0*/ 	.word	index@(_Z30nppsIntegral_32s_scanBlockSumsPim)
        /*00a4*/ 	.word	0x00000000


	//----- nvinfo : EIATTR_MIN_STACK_SIZE
	.align		4
.L_27:
        /*00a8*/ 	.byte	0x04, 0x12
        /*00aa*/ 	.short	(.L_29 - .L_28)
	.align		4
.L_28:
        /*00ac*/ 	.word	index@(_Z22nppsIntegral_32s_pass1PKiPimS1_)
        /*00b0*/ 	.word	0x00000000
.L_29:


//--------------------- .nv.compat                --------------------------
	.section	.nv.compat,"",@"SHT_CUDA_COMPAT_INFO"
	.align	4
        /*0000*/ 	.byte	0x02, 0x09, 0x00, 0x00, 0x02, 0x02, 0x01, 0x00, 0x02, 0x05, 0x05, 0x00, 0x03, 0x07, 0x01, 0x01
        /*0010*/ 	.byte	0x02, 0x03, 0x00, 0x00, 0x02, 0x06, 0x01, 0x00, 0x04, 0x0b, 0x08, 0x00, 0x09, 0x00, 0x00, 0x00
        /*0020*/ 	.byte	0x00, 0x00, 0x00, 0x00


//--------------------- .nv.info._Z37nppsIntegral_32s_scanBlockSums_simplePim --------------------------
	.section	.nv.info._Z37nppsIntegral_32s_scanBlockSums_simplePim,"",@"SHT_CUDA_INFO"
	.sectionflags	@""
	.align	4


	//----- nvinfo : EIATTR_CUDA_API_VERSION
	.align		4
        /*0000*/ 	.byte	0x04, 0x37
        /*0002*/ 	.short	(.L_31 - .L_30)
.L_30:
        /*0004*/ 	.word	0x00000082


	//----- nvinfo : EIATTR_KPARAM_INFO
	.align		4
.L_31:
        /*0008*/ 	.byte	0x04, 0x17
        /*000a*/ 	.short	(.L_33 - .L_32)
.L_32:
        /*000c*/ 	.word	0x00000000
        /*0010*/ 	.short	0x0001
        /*0012*/ 	.short	0x0008
        /*0014*/ 	.byte	0x00, 0xf0, 0x21, 0x00


	//----- nvinfo : EIATTR_KPARAM_INFO
	.align		4
.L_33:
        /*0018*/ 	.byte	0x04, 0x17
        /*001a*/ 	.short	(.L_35 - .L_34)
.L_34:
        /*001c*/ 	.word	0x00000000
        /*0020*/ 	.short	0x0000
        /*0022*/ 	.short	0x0000
        /*0024*/ 	.byte	0x00, 0xf5, 0x21, 0x00


	//----- nvinfo : EIATTR_SPARSE_MMA_MASK
	.align		4
.L_35:
        /*0028*/ 	.byte	0x03, 0x50
        /*002a*/ 	.short	0x0000


	//----- nvinfo : EIATTR_MAXREG_COUNT
	.align		4
        /*002c*/ 	.byte	0x03, 0x1b
        /*002e*/ 	.short	0x00ff


	//----- nvinfo : EIATTR_MERCURY_ISA_VERSION
	.align		4
        /*0030*/ 	.byte	0x03, 0x5f
        /*0032*/ 	.short	0x0101


	//----- nvinfo : EIATTR_VRC_CTA_INIT_COUNT
	.align		4
        /*0034*/ 	.byte	0x02, 0x4a
	.zero		1
	.zero		1


	//----- nvinfo : EIATTR_EXIT_INSTR_OFFSETS
	.align		4
        /*0038*/ 	.byte	0x04, 0x1c
        /*003a*/ 	.short	(.L_37 - .L_36)


	//   ....[0]....
.L_36:
        /*003c*/ 	.word	0x00000070


	//   ....[1]....
        /*0040*/ 	.word	0x00000570


	//   ....[2]....
        /*0044*/ 	.word	0x000007b0


	//   ....[3]....
        /*0048*/ 	.word	0x00000900


	//   ....[4]....
        /*004c*/ 	.word	0x00000a30


	//----- nvinfo : EIATTR_CBANK_PARAM_SIZE
	.align		4
.L_37:
        /*0050*/ 	.byte	0x03, 0x19
        /*0052*/ 	.short	0x0010


	//----- nvinfo : EIATTR_PARAM_CBANK
	.align		4
        /*0054*/ 	.byte	0x04, 0x0a
        /*0056*/ 	.short	(.L_39 - .L_38)
	.align		4
.L_38:
        /*0058*/ 	.word	index@(.nv.constant0._Z37nppsIntegral_32s_scanBlockSums_simplePim)
        /*005c*/ 	.short	0x0380
        /*005e*/ 	.short	0x0010


	//----- nvinfo : EIATTR_SW_WAR
	.align		4
.L_39:
        /*0060*/ 	.byte	0x04, 0x36
        /*0062*/ 	.short	(.L_41 - .L_40)
.L_40:
        /*0064*/ 	.word	0x00000008
.L_41:


//--------------------- .nv.info._Z23nppsIntegral_32s_simplePKiPim --------------------------
	.section	.nv.info._Z23nppsIntegral_32s_simplePKiPim,"",@"SHT_CUDA_INFO"
	.sectionflags	@""
	.align	4


	//----- nvinfo : EIATTR_CUDA_API_VERSION
	.align		4
        /*0000*/ 	.byte	0x04, 0x37
        /*0002*/ 	.short	(.L_43 - .L_42)
.L_42:
        /*0004*/ 	.word	0x00000082


	//----- nvinfo : EIATTR_KPARAM_INFO
	.align		4
.L_43:
        /*0008*/ 	.byte	0x04, 0x17
        /*000a*/ 	.short	(.L_45 - .L_44)
.L_44:
        /*000c*/ 	.word	0x00000000
        /*0010*/ 	.short	0x0002
        /*0012*/ 	.short	0x0010
        /*0014*/ 	.byte	0x00, 0xf0, 0x21, 0x00


	//----- nvinfo : EIATTR_KPARAM_INFO
	.align		4
.L_45:
        /*0018*/ 	.byte	0x04, 0x17
        /*001a*/ 	.short	(.L_47 - .L_46)
.L_46:
        /*001c*/ 	.word	0x00000000
        /*0020*/ 	.short	0x0001
        /*0022*/ 	.short	0x0008
        /*0024*/ 	.byte	0x00, 0xf5, 0x21, 0x00


	//----- nvinfo : EIATTR_KPARAM_INFO
	.align		4
.L_47:
        /*0028*/ 	.byte	0x04, 0x17
        /*002a*/ 	.short	(.L_49 - .L_48)
.L_48:
        /*002c*/ 	.word	0x00000000
        /*0030*/ 	.short	0x0000
        /*0032*/ 	.short	0x0000
        /*0034*/ 	.byte	0x00, 0xf5, 0x21, 0x00


	//----- nvinfo : EIATTR_SPARSE_MMA_MASK
	.align		4
.L_49:
        /*0038*/ 	.byte	0x03, 0x50
        /*003a*/ 	.short	0x0000


	//----- nvinfo : EIATTR_MAXREG_COUNT
	.align		4
        /*003c*/ 	.byte	0x03, 0x1b
        /*003e*/ 	.short	0x00ff


	//----- nvinfo : EIATTR_MERCURY_ISA_VERSION
	.align		4
        /*0040*/ 	.byte	0x03, 0x5f
        /*0042*/ 	.short	0x0101


	//----- nvinfo : EIATTR_VRC_CTA_INIT_COUNT
	.align		4
        /*0044*/ 	.byte	0x02, 0x4a
	.zero		1
	.zero		1


	//----- nvinfo : EIATTR_EXIT_INSTR_OFFSETS
	.align		4
        /*0048*/ 	.byte	0x04, 0x1c
        /*004a*/ 	.short	(.L_51 - .L_50)


	//   ....[0]....
.L_50:
        /*004c*/ 	.word	0x00000070


	//   ....[1]....
        /*0050*/ 	.word	0x000005e0


	//   ....[2]....
        /*0054*/ 	.word	0x000008a0


	//   ....[3]....
        /*0058*/ 	.word	0x00000ab0


	//   ....[4]....
        /*005c*/ 	.word	0x00000c30


	//----- nvinfo : EIATTR_CBANK_PARAM_SIZE
	.align		4
.L_51:
        /*0060*/ 	.byte	0x03, 0x19
        /*0062*/ 	.short	0x0018


	//----- nvinfo : EIATTR_PARAM_CBANK
	.align		4
        /*0064*/ 	.byte	0x04, 0x0a
        /*0066*/ 	.short	(.L_53 - .L_52)
	.align		4
.L_52:
        /*0068*/ 	.word	index@(.nv.constant0._Z23nppsIntegral_32s_simplePKiPim)
        /*006c*/ 	.short	0x0380
        /*006e*/ 	.short	0x0018


	//----- nvinfo : EIATTR_SW_WAR
	.align		4
.L_53:
        /*0070*/ 	.byte	0x04, 0x36
        /*0072*/ 	.short	(.L_55 - .L_54)
.L_54:
        /*0074*/ 	.word	0x00000008
.L_55:


//--------------------- .nv.info._Z22nppsIntegral_32s_pass3PimPKi --------------------------
	.section	.nv.info._Z22nppsIntegral_32s_pass3PimPKi,"",@"SHT_CUDA_INFO"
	.sectionflags	@""
	.align	4


	//----- nvinfo : EIATTR_CUDA_API_VERSION
	.align		4
        /*0000*/ 	.byte	0x04, 0x37
        /*0002*/ 	.short	(.L_57 - .L_56)
.L_56:
        /*0004*/ 	.word	0x00000082


	//----- nvinfo : EIATTR_KPARAM_INFO
	.align		4
.L_57:
        /*0008*/ 	.byte	0x04, 0x17
        /*000a*/ 	.short	(.L_59 - .L_58)
.L_58:
        /*000c*/ 	.word	0x00000000
        /*0010*/ 	.short	0x0002
        /*0012*/ 	.short	0x0010
        /*0014*/ 	.byte	0x00, 0xf5, 0x21, 0x00


	//----- nvinfo : EIATTR_KPARAM_INFO
	.align		4
.L_59:
        /*0018*/ 	.byte	0x04, 0x17
        /*001a*/ 	.short	(.L_61 - .L_60)
.L_60:
        /*001c*/ 	.word	0x00000000
        /*0020*/ 	.short	0x0001
        /*0022*/ 	.short	0x0008
        /*0024*/ 	.byte	0x00, 0xf0, 0x21, 0x00


	//----- nvinfo : EIATTR_KPARAM_INFO
	.align		4
.L_61:
        /*0028*/ 	.byte	0x04, 0x17
        /*002a*/ 	.short	(.L_63 - .L_62)
.L_62:
        /*002c*/ 	.word	0x00000000
        /*0030*/ 	.short	0x0000
        /*0032*/ 	.short	0x0000
        /*0034*/ 	.byte	0x00, 0xf5, 0x21, 0x00


	//----- nvinfo : EIATTR_SPARSE_MMA_MASK
	.align		4
.L_63:
        /*0038*/ 	.byte	0x03, 0x50
        /*003a*/ 	.short	0x0000


	//----- nvinfo : EIATTR_MAXREG_COUNT
	.align		4
        /*003c*/ 	.byte	0x03, 0x1b
        /*003e*/ 	.short	0x00ff


	//----- nvinfo : EIATTR_MERCURY_ISA_VERSION
	.align		4
        /*0040*/ 	.byte	0x03, 0x5f
        /*0042*/ 	.short	0x0101


	//----- nvinfo : EIATTR_VRC_CTA_INIT_COUNT
	.align		4
        /*0044*/ 	.byte	0x02, 0x4a
	.zero		1
	.zero		1


	//----- nvinfo : EIATTR_EXIT_INSTR_OFFSETS
	.align		4
        /*0048*/ 	.byte	0x04, 0x1c
        /*004a*/ 	.short	(.L_65 - .L_64)


	//   ....[0]....
.L_64:
        /*004c*/ 	.word	0x00000070


	//   ....[1]....
        /*0050*/ 	.word	0x00000120


	//----- nvinfo : EIATTR_CBANK_PARAM_SIZE
	.align		4
.L_65:
        /*0054*/ 	.byte	0x03, 0x19
        /*0056*/ 	.short	0x0018


	//----- nvinfo : EIATTR_PARAM_CBANK
	.align		4
        /*0058*/ 	.byte	0x04, 0x0a
        /*005a*/ 	.short	(.L_67 - .L_66)
	.align		4
.L_66:
        /*005c*/ 	.word	index@(.nv.constant0._Z22nppsIntegral_32s_pass3PimPKi)
        /*0060*/ 	.short	0x0380
        /*0062*/ 	.short	0x0018


	//----- nvinfo : EIATTR_SW_WAR
	.align		4
.L_67:
        /*0064*/ 	.byte	0x04, 0x36
        /*0066*/ 	.short	(.L_69 - .L_68)
.L_68:
        /*0068*/ 	.word	0x00000008
.L_69:


//--------------------- .nv.info._Z30nppsIntegral_32s_scanBlockSumsPim --------------------------
	.section	.nv.info._Z30nppsIntegral_32s_scanBlockSumsPim,"",@"SHT_CUDA_INFO"
	.sectionflags	@""
	.align	4


	//----- nvinfo : EIATTR_CUDA_API_VERSION
	.align		4
        /*0000*/ 	.byte	0x04, 0x37
        /*0002*/ 	.short	(.L_71 - .L_70)
.L_70:
        /*0004*/ 	.word	0x00000082


	//----- nvinfo : EIATTR_KPARAM_INFO
	.align		4
.L_71:
        /*0008*/ 	.byte	0x04, 0x17
        /*000a*/ 	.short	(.L_73 - .L_72)
.L_72:
        /*000c*/ 	.word	0x00000000
        /*0010*/ 	.short	0x0001
        /*0012*/ 	.short	0x0008
        /*0014*/ 	.byte	0x00, 0xf0, 0x21, 0x00


	//----- nvinfo : EIATTR_KPARAM_INFO
	.align		4
.L_73:
        /*0018*/ 	.byte	0x04, 0x17
        /*001a*/ 	.short	(.L_75 - .L_74)
.L_74:
        /*001c*/ 	.word	0x00000000
        /*0020*/ 	.short	0x0000
        /*0022*/ 	.short	0x0000
        /*0024*/ 	.byte	0x00, 0xf5, 0x21, 0x00


	//----- nvinfo : EIATTR_SPARSE_MMA_MASK
	.align		4
.L_75:
        /*0028*/ 	.byte	0x03, 0x50
        /*002a*/ 	.short	0x0000


	//----- nvinfo : EIATTR_MAXREG_COUNT
	.align		4
        /*002c*/ 	.byte	0x03, 0x1b
        /*002e*/ 	.short	0x00ff


	//----- nvinfo : EIATTR_NUM_BARRIERS
	.align		4
        /*0030*/ 	.byte	0x02, 0x4c
        /*0032*/ 	.byte	0x01
	.zero		1


	//----- nvinfo : EIATTR_MERCURY_ISA_VERSION
	.align		4
        /*0034*/ 	.byte	0x03, 0x5f
        /*0036*/ 	.short	0x0101


	//----- nvinfo : EIATTR_VRC_CTA_INIT_COUNT
	.align		4
        /*0038*/ 	.byte	0x02, 0x4a
	.zero		1
	.zero		1


	//----- nvinfo : EIATTR_EXIT_INSTR_OFFSETS
	.align		4
        /*003c*/ 	.byte	0x04, 0x1c
        /*003e*/ 	.short	(.L_77 - .L_76)


	//   ....[0]....
.L_76:
        /*0040*/ 	.word	0x00000820


	//   ....[1]....
        /*0044*/ 	.word	0x00000850


	//----- nvinfo : EIATTR_CBANK_PARAM_SIZE
	.align		4
.L_77:
        /*0048*/ 	.byte	0x03, 0x19
        /*004a*/ 	.short	0x0010


	//----- nvinfo : EIATTR_PARAM_CBANK
	.align		4
        /*004c*/ 	.byte	0x04, 0x0a
        /*004e*/ 	.short	(.L_79 - .L_78)
	.align		4
.L_78:
        /*0050*/ 	.word	index@(.nv.constant0._Z30nppsIntegral_32s_scanBlockSumsPim)
        /*0054*/ 	.short	0x0380
        /*0056*/ 	.short	0x0010


	//----- nvinfo : EIATTR_SW_WAR
	.align		4
.L_79:
        /*0058*/ 	.byte	0x04, 0x36
        /*005a*/ 	.short	(.L_81 - .L_80)
.L_80:
        /*005c*/ 	.word	0x00000008
.L_81:


//--------------------- .nv.info._Z22nppsIntegral_32s_pass1PKiPimS1_ --------------------------
	.section	.nv.info._Z22nppsIntegral_32s_pass1PKiPimS1_,"",@"SHT_CUDA_INFO"
	.sectionflags	@""
	.align	4


	//----- nvinfo : EIATTR_CUDA_API_VERSION
	.align		4
        /*0000*/ 	.byte	0x04, 0x37
        /*0002*/ 	.short	(.L_83 - .L_82)
.L_82:
        /*0004*/ 	.word	0x00000082


	//----- nvinfo : EIATTR_KPARAM_INFO
	.align		4
.L_83:
        /*0008*/ 	.byte	0x04, 0x17
        /*000a*/ 	.short	(.L_85 - .L_84)
.L_84:
        /*000c*/ 	.word	0x00000000
        /*0010*/ 	.short	0x0003
        /*0012*/ 	.short	0x0018
        /*0014*/ 	.byte	0x00, 0xf5, 0x21, 0x00


	//----- nvinfo : EIATTR_KPARAM_INFO
	.align		4
.L_85:
        /*0018*/ 	.byte	0x04, 0x17
        /*001a*/ 	.short	(.L_87 - .L_86)
.L_86:
        /*001c*/ 	.word	0x00000000
        /*0020*/ 	.short	0x0002
        /*0022*/ 	.short	0x0010
        /*0024*/ 	.byte	0x00, 0xf0, 0x21, 0x00


	//----- nvinfo : EIATTR_KPARAM_INFO
	.align		4
.L_87:
        /*0028*/ 	.byte	0x04, 0x17
        /*002a*/ 	.short	(.L_89 - .L_88)
.L_88:
        /*002c*/ 	.word	0x00000000
        /*0030*/ 	.short	0x0001
        /*0032*/ 	.short	0x0008
        /*0034*/ 	.byte	0x00, 0xf5, 0x21, 0x00


	//----- nvinfo : EIATTR_KPARAM_INFO
	.align		4
.L_89:
        /*0038*/ 	.byte	0x04, 0x17
        /*003a*/ 	.short	(.L_91 - .L_90)
.L_90:
        /*003c*/ 	.word	0x00000000
        /*0040*/ 	.short	0x0000
        /*0042*/ 	.short	0x0000
        /*0044*/ 	.byte	0x00, 0xf5, 0x21, 0x00


	//----- nvinfo : EIATTR_SPARSE_MMA_MASK
	.align		4
.L_91:
        /*0048*/ 	.byte	0x03, 0x50
        /*004a*/ 	.short	0x0000


	//----- nvinfo : EIATTR_MAXREG_COUNT
	.align		4
        /*004c*/ 	.byte	0x03, 0x1b
        /*004e*/ 	.short	0x00ff


	//----- nvinfo : EIATTR_NUM_BARRIERS
	.align		4
        /*0050*/ 	.byte	0x02, 0x4c
        /*0052*/ 	.byte	0x01
	.zero		1


	//----- nvinfo : EIATTR_MERCURY_ISA_VERSION
	.align		4
        /*0054*/ 	.byte	0x03, 0x5f
        /*0056*/ 	.short	0x0101


	//----- nvinfo : EIATTR_VRC_CTA_INIT_COUNT
	.align		4
        /*0058*/ 	.byte	0x02, 0x4a
	.zero		1
	.zero		1


	//----- nvinfo : EIATTR_EXIT_INSTR_OFFSETS
	.align		4
        /*005c*/ 	.byte	0x04, 0x1c
        /*005e*/ 	.short	(.L_93 - .L_92)


	//   ....[0]....
.L_92:
        /*0060*/ 	.word	0x00000b80


	//   ....[1]....
        /*0064*/ 	.word	0x00000bd0


	//----- nvinfo : EIATTR_CBANK_PARAM_SIZE
	.align		4
.L_93:
        /*0068*/ 	.byte	0x03, 0x19
        /*006a*/ 	.short	0x0020


	//----- nvinfo : EIATTR_PARAM_CBANK
	.align		4
        /*006c*/ 	.byte	0x04, 0x0a
        /*006e*/ 	.short	(.L_95 - .L_94)
	.align		4
.L_94:
        /*0070*/ 	.word	index@(.nv.constant0._Z22nppsIntegral_32s_pass1PKiPimS1_)
        /*0074*/ 	.short	0x0380
        /*0076*/ 	.short	0x0020


	//----- nvinfo : EIATTR_SW_WAR
	.align		4
.L_95:
        /*0078*/ 	.byte	0x04, 0x36
        /*007a*/ 	.short	(.L_97 - .L_96)
.L_96:
        /*007c*/ 	.word	0x00000008
.L_97:


//--------------------- .nv.callgraph             --------------------------
	.section	.nv.callgraph,"",@"SHT_CUDA_CALLGRAPH"
	.align	4
	.sectionentsize	8
	.align		4
        /*0000*/ 	.word	0x00000000
	.align		4
        /*0004*/ 	.word	0xffffffff
	.align		4
        /*0008*/ 	.word	0x00000000
	.align		4
        /*000c*/ 	.word	0xfffffffe
	.align		4
        /*0010*/ 	.word	0x00000000
	.align		4
        /*0014*/ 	.word	0xfffffffd
	.align		4
        /*0018*/ 	.word	0x00000000
	.align		4
        /*001c*/ 	.word	0xfffffffc


//--------------------- .text._Z37nppsIntegral_32s_scanBlockSums_simplePim --------------------------
	.section	.text._Z37nppsIntegral_32s_scanBlockSums_simplePim,"ax",@progbits
	.align	128
        .global         _Z37nppsIntegral_32s_scanBlockSums_simplePim
        .type           _Z37nppsIntegral_32s_scanBlockSums_simplePim,@function
        .size           _Z37nppsIntegral_32s_scanBlockSums_simplePim,(.L_x_14 - _Z37nppsIntegral_32s_scanBlockSums_simplePim)
        .other          _Z37nppsIntegral_32s_scanBlockSums_simplePim,@"STO_CUDA_ENTRY STV_DEFAULT"
_Z37nppsIntegral_32s_scanBlockSums_simplePim:
.text._Z37nppsIntegral_32s_scanBlockSums_simplePim:
[----:B------:R-:W-:Y:S01]  /*0000*/  LDC R1, c[0x0][0x37c] ;  /* 0x0000df00ff017b82 */ /* 0x000fe20000000800 */
[----:B------:R-:W0:Y:S07]  /*0010*/  S2R R0, SR_TID.X ;  /* 0x0000000000007919 */ /* 0x000e2e0000002100 */
[----:B------:R-:W0:Y:S08]  /*0020*/  S2UR UR4, SR_CTAID.X ;  /* 0x00000000000479c3 */ /* 0x000e300000002500 */
[----:B------:R-:W1:Y:S01]  /*0030*/  LDC.64 R2, c[0x0][0x388] ;  /* 0x0000e200ff027b82 */ /* 0x000e620000000a00 */
[----:B0-----:R-:W-:-:S02]  /*0040*/  LOP3.LUT P0, RZ, R0, UR4, RZ, 0xfc, !PT ;  /* 0x0000000400ff7c12 */ /* 0x001fc4000f80fcff */
[----:B-1----:R-:W-:-:S04]  /*0050*/  ISETP.EQ.U32.AND P1, PT, R2, RZ, PT ;  /* 0x000000ff0200720c */ /* 0x002fc80003f22070 */
[----:B------:R-:W-:-:S13]  /*0060*/  ISETP.EQ.OR.EX P0, PT, R3, RZ, P0, P1 ;  /* 0x000000ff0300720c */ /* 0x000fda0000702710 */
[----:B------:R-:W-:Y:S05]  /*0070*/  @P0 EXIT ;  /* 0x000000000000094d */ /* 0x000fea0003800000 */
[C---:B------:R-:W-:Y:S01]  /*0080*/  IADD3 R0, P0, PT, R2.reuse, -0x1, RZ ;  /* 0xffffffff02007810 */ /* 0x040fe20007f1e0ff */
[----:B------:R-:W0:Y:S01]  /*0090*/  LDCU.64 UR6, c[0x0][0x358] ;  /* 0x00006b00ff0677ac */ /* 0x000e220008000a00 */
[----:B------:R-:W-:Y:S01]  /*00a0*/  LOP3.LUT R24, R2, 0xf, RZ, 0xc0, !PT ;  /* 0x0000000f02187812 */ /* 0x000fe200078ec0ff */
[----:B------:R-:W-:Y:S01]  /*00b0*/  IMAD.MOV.U32 R7, RZ, RZ, RZ ;  /* 0x000000ffff077224 */ /* 0x000fe200078e00ff */
[----:B------:R-:W-:Y:S01]  /*00c0*/  ISETP.GE.U32.AND P1, PT, R0, 0xf, PT ;  /* 0x0000000f0000780c */ /* 0x000fe20003f26070 */
[----:B------:R-:W-:Y:S01]  /*00d0*/  IMAD.MOV.U32 R0, RZ, RZ, RZ ;  /* 0x000000ffff007224 */ /* 0x000fe200078e00ff */
[----:B------:R-:W-:Y:S02]  /*00e0*/  IADD3.X R3, PT, PT, R3, -0x1, RZ, P0, !PT ;  /* 0xffffffff03037810 */ /* 0x000fe400007fe4ff */
[----:B------:R-:W-:Y:S02]  /*00f0*/  ISETP.NE.U32.AND P0, PT, R24, RZ, PT ;  /* 0x000000ff1800720c */ /* 0x000fe40003f05070 */
[----:B------:R-:W-:Y:S01]  /*0100*/  ISETP.GE.U32.AND.EX P1, PT, R3, RZ, PT, P1 ;  /* 0x000000ff0300720c */ /* 0x000fe20003f26110 */
[----:B------:R-:W-:Y:S01]  /*0110*/  IMAD.MOV.U32 R3, RZ, RZ, RZ ;  /* 0x000000ffff037224 */ /* 0x000fe200078e00ff */
[----:B------:R-:W-:-:S11]  /*0120*/  ISETP.NE.AND.EX P0, PT, RZ, RZ, PT, P0 ;  /* 0x000000ffff00720c */ /* 0x000fd60003f05300 */
[----:B0-----:R-:W-:Y:S05]  /*0130*/  @!P1 BRA `(.L_x_0) ;  /* 0x00000004000c9947 */ /* 0x001fea0003800000 */
[----:B------:R-:W0:Y:S01]  /*0140*/  LDCU.64 UR4, c[0x0][0x380] ;  /* 0x00007000ff0477ac */ /* 0x000e220008000a00 */
[----:B------:R-:W1:Y:S01]  /*0150*/  LDC R0, c[0x0][0x38c] ;  /* 0x0000e300ff007b82 */ /* 0x000e620000000800 */
[----:B------:R-:W-:Y:S01]  /*0160*/  LOP3.LUT R7, R2, 0xfffffff0, RZ, 0xc0, !PT ;  /* 0xfffffff002077812 */ /* 0x000fe200078ec0ff */
[----:B------:R-:W-:-:S04]  /*0170*/  IMAD.MOV.U32 R3, RZ, RZ, RZ ;  /* 0x000000ffff037224 */ /* 0x000fc800078e00ff */
[----:B------:R-:W-:Y:S01]  /*0180*/  IMAD.MOV.U32 R8, RZ, RZ, R7 ;  /* 0x000000ffff087224 */ /* 0x000fe200078e0007 */
[----:B0-----:R-:W-:-:S04]  /*0190*/  UIADD3 UR4, UP0, UPT, UR4, 0x20, URZ ;  /* 0x0000002004047890 */ /* 0x001fc8000ff1e0ff */
[----:B------:R-:W-:Y:S02]  /*01a0*/  UIADD3.X UR5, UPT, UPT, URZ, UR5, URZ, UP0, !UPT ;  /* 0x00000005ff057290 */ /* 0x000fe400087fe4ff */
[----:B------:R-:W-:Y:S02]  /*01b0*/  IMAD.U32 R16, RZ, RZ, UR4 ;  /* 0x00000004ff107e24 */ /* 0x000fe4000f8e00ff */
[----:B-1----:R-:W-:Y:S02]  /*01c0*/  IMAD.MOV.U32 R6, RZ, RZ, R0 ;  /* 0x000000ffff067224 */ /* 0x002fe400078e0000 */
[----:B------:R-:W-:-:S07]  /*01d0*/  IMAD.U32 R17, RZ, RZ, UR5 ;  /* 0x00000005ff117e24 */ /* 0x000fce000f8e00ff */
.L_x_1:
[----:B-1----:R-:W-:Y:S01]  /*01e0*/  IMAD.MOV.U32 R4, RZ, RZ, R16 ;  /* 0x000000ffff047224 */ /* 0x002fe200078e0010 */
[----:B------:R-:W-:-:S05]  /*01f0*/  MOV R5, R17 ;  /* 0x0000001100057202 */ /* 0x000fca0000000f00 */
[----:B------:R-:W2:Y:S04]  /*0200*/  LDG.E R26, desc[UR6][R4.64+-0x20] ;  /* 0xffffe006041a7981 */ /* 0x000ea8000c1e1900 */
[----:B------:R-:W3:Y:S04]  /*0210*/  LDG.E R28, desc[UR6][R4.64+-0x1c] ;  /* 0xffffe406041c7981 */ /* 0x000ee8000c1e1900 */
[----:B------:R-:W4:Y:S04]  /*0220*/  LDG.E R21, desc[UR6][R4.64+-0x18] ;  /* 0xffffe80604157981 */ /* 0x000f28000c1e1900 */
[----:B------:R-:W5:Y:S04]  /*0230*/  LDG.E R23, desc[UR6][R4.64+-0x14] ;  /* 0xffffec0604177981 */ /* 0x000f68000c1e1900 */
        /* <DEDUP_REMOVED lines=11> */
[----:B------:R-:W5:Y:S01]  /*02f0*/  LDG.E R15, desc[UR6][R4.64+0x1c] ;  /* 0x00001c06040f7981 */ /* 0x000f62000c1e1900 */
[----:B------:R-:W-:-:S03]  /*0300*/  IADD3 R8, P1, PT, R8, -0x10, RZ ;  /* 0xfffffff008087810 */ /* 0x000fc60007f3e0ff */
[----:B------:R-:W-:Y:S01]  /*0310*/  STG.E desc[UR6][R4.64+-0x20], R3 ;  /* 0xffffe00304007986 */ /* 0x000fe2000c101906 */
[----:B------:R-:W-:Y:S02]  /*0320*/  IADD3.X R6, PT, PT, R6, -0x1, RZ, P1, !PT ;  /* 0xffffffff06067810 */ /* 0x000fe40000ffe4ff */
[----:B------:R-:W-:-:S04]  /*0330*/  ISETP.NE.U32.AND P1, PT, R8, RZ, PT ;  /* 0x000000ff0800720c */ /* 0x000fc80003f25070 */
[----:B------:R-:W-:Y:S01]  /*0340*/  ISETP.NE.AND.EX P1, PT, R6, RZ, PT, P1 ;  /* 0x000000ff0600720c */ /* 0x000fe20003f25310 */
[----:B--2---:R-:W-:-:S04]  /*0350*/  IMAD.IADD R17, R26, 0x1, R3 ;  /* 0x000000011a117824 */ /* 0x004fc800078e0203 */
[----:B---3--:R-:W-:Y:S01]  /*0360*/  IMAD.IADD R19, R17, 0x1, R28 ;  /* 0x0000000111137824 */ /* 0x008fe200078e021c */
[----:B------:R-:W-:Y:S03]  /*0370*/  STG.E desc[UR6][R4.64+-0x1c], R17 ;  /* 0xffffe41104007986 */ /* 0x000fe6000c101906 */
[----:B----4-:R-:W-:Y:S01]  /*0380*/  IMAD.IADD R21, R19, 0x1, R21 ;  /* 0x0000000113157824 */ /* 0x010fe200078e0215 */
[----:B------:R-:W-:Y:S03]  /*0390*/  STG.E desc[UR6][R4.64+-0x18], R19 ;  /* 0xffffe81304007986 */ /* 0x000fe6000c101906 */
[----:B-----5:R-:W-:Y:S01]  /*03a0*/  IMAD.IADD R23, R21, 0x1, R23 ;  /* 0x0000000115177824 */ /* 0x020fe200078e0217 */
[----:B------:R-:W-:Y:S03]  /*03b0*/  STG.E desc[UR6][R4.64+-0x14], R21 ;  /* 0xffffec1504007986 */ /* 0x000fe6000c101906 */
[----:B------:R-:W-:Y:S01]  /*03c0*/  IMAD.IADD R25, R23, 0x1, R25 ;  /* 0x0000000117197824 */ /* 0x000fe200078e0219 */
[----:B------:R-:W-:Y:S03]  /*03d0*/  STG.E desc[UR6][R4.64+-0x10], R23 ;  /* 0xfffff01704007986 */ /* 0x000fe6000c101906 */
[----:B------:R-:W-:Y:S01]  /*03e0*/  IMAD.IADD R27, R25, 0x1, R22 ;  /* 0x00000001191b7824 */ /* 0x000fe200078e0216 */
[----:B------:R-:W-:Y:S03]  /*03f0*/  STG.E desc[UR6][R4.64+-0xc], R25 ;  /* 0xfffff41904007986 */ /* 0x000fe6000c101906 */
[----:B------:R-:W-:Y:S01]  /*0400*/  IMAD.IADD R29, R27, 0x1, R20 ;  /* 0x000000011b1d7824 */ /* 0x000fe200078e0214 */
[----:B------:R-:W-:Y:S04]  /*0410*/  STG.E desc[UR6][R4.64+-0x8], R27 ;  /* 0xfffff81b04007986 */ /* 0x000fe8000c101906 */
[----:B------:R-:W-:Y:S01]  /*0420*/  IADD3 R18, PT, PT, R29, R18, RZ ;  /* 0x000000121d127210 */ /* 0x000fe20007ffe0ff */
[----:B------:R-:W-:Y:S04]  /*0430*/  STG.E desc[UR6][R4.64+-0x4], R29 ;  /* 0xfffffc1d04007986 */ /* 0x000fe8000c101906 */
[----:B------:R-:W-:Y:S01]  /*0440*/  IMAD.IADD R16, R18, 0x1, R16 ;  /* 0x0000000112107824 */ /* 0x000fe200078e0210 */
[----:B------:R-:W-:Y:S03]  /*0450*/  STG.E desc[UR6][R4.64], R18 ;  /* 0x0000001204007986 */ /* 0x000fe6000c101906 */
[----:B------:R-:W-:Y:S01]  /*0460*/  IMAD.IADD R9, R16, 0x1, R9 ;  /* 0x0000000110097824 */ /* 0x000fe200078e0209 */
[----:B------:R0:W-:Y:S03]  /*0470*/  STG.E desc[UR6][R4.64+0x4], R16 ;  /* 0x0000041004007986 */ /* 0x0001e6000c101906 */
[----:B------:R-:W-:Y:S01]  /*0480*/  IMAD.IADD R10, R9, 0x1, R10 ;  /* 0x00000001090a7824 */ /* 0x000fe200078e020a */
[----:B------:R1:W-:Y:S03]  /*0490*/  STG.E desc[UR6][R4.64+0x8], R9 ;  /* 0x0000080904007986 */ /* 0x0003e6000c101906 */
[----:B------:R-:W-:Y:S01]  /*04a0*/  IMAD.IADD R11, R10, 0x1, R11 ;  /* 0x000000010a0b7824 */ /* 0x000fe200078e020b */
[----:B------:R1:W-:Y:S03]  /*04b0*/  STG.E desc[UR6][R4.64+0xc], R10 ;  /* 0x00000c0a04007986 */ /* 0x0003e6000c101906 */
[----:B------:R-:W-:Y:S01]  /*04c0*/  IMAD.IADD R12, R11, 0x1, R12 ;  /* 0x000000010b0c7824 */ /* 0x000fe200078e020c */
[----:B0-----:R-:W-:Y:S01]  /*04d0*/  IADD3 R16, P2, PT, R4, 0x40, RZ ;  /* 0x0000004004107810 */ /* 0x001fe20007f5e0ff */
[----:B------:R1:W-:Y:S02]  /*04e0*/  STG.E desc[UR6][R4.64+0x10], R11 ;  /* 0x0000100b04007986 */ /* 0x0003e4000c101906 */
[----:B------:R-:W-:Y:S01]  /*04f0*/  IMAD.IADD R13, R12, 0x1, R13 ;  /* 0x000000010c0d7824 */ /* 0x000fe200078e020d */
[----:B------:R-:W-:Y:S01]  /*0500*/  IADD3.X R17, PT, PT, RZ, R5, RZ, P2, !PT ;  /* 0x00000005ff117210 */ /* 0x000fe200017fe4ff */
[----:B------:R1:W-:Y:S02]  /*0510*/  STG.E desc[UR6][R4.64+0x14], R12 ;  /* 0x0000140c04007986 */ /* 0x0003e4000c101906 */
[----:B------:R-:W-:-:S02]  /*0520*/  IMAD.IADD R14, R13, 0x1, R14 ;  /* 0x000000010d0e7824 */ /* 0x000fc400078e020e */
[----:B------:R1:W-:Y:S02]  /*0530*/  STG.E desc[UR6][R4.64+0x18], R13 ;  /* 0x0000180d04007986 */ /* 0x0003e4000c101906 */
[----:B------:R-:W-:Y:S02]  /*0540*/  IMAD.IADD R3, R14, 0x1, R15 ;  /* 0x000000010e037824 */ /* 0x000fe400078e020f */
[----:B------:R1:W-:Y:S01]  /*0550*/  STG.E desc[UR6][R4.64+0x1c], R14 ;  /* 0x00001c0e04007986 */ /* 0x0003e2000c101906 */
[----:B------:R-:W-:Y:S05]  /*0560*/  @P1 BRA `(.L_x_1) ;  /* 0xfffffffc001c1947 */ /* 0x000fea000383ffff */
.L_x_0:
[----:B------:R-:W-:Y:S05]  /*0570*/  @!P0 EXIT ;  /* 0x000000000000894d */ /* 0x000fea0003800000 */
[----:B------:R-:W-:Y:S02]  /*0580*/  ISETP.GE.U32.AND P1, PT, R24, 0x8, PT ;  /* 0x000000081800780c */ /* 0x000fe40003f26070 */
[----:B------:R-:W-:Y:S02]  /*0590*/  LOP3.LUT R22, R2, 0x7, RZ, 0xc0, !PT ;  /* 0x0000000702167812 */ /* 0x000fe400078ec0ff */
[----:B------:R-:W-:Y:S02]  /*05a0*/  ISETP.GE.U32.AND.EX P1, PT, RZ, RZ, PT, P1 ;  /* 0x000000ffff00720c */ /* 0x000fe40003f26110 */
[----:B------:R-:W-:-:S04]  /*05b0*/  ISETP.NE.U32.AND P0, PT, R22, RZ, PT ;  /* 0x000000ff1600720c */ /* 0x000fc80003f05070 */
[----:B------:R-:W-:-:S07]  /*05c0*/  ISETP.NE.AND.EX P0, PT, RZ, RZ, PT, P0 ;  /* 0x000000ffff00720c */ /* 0x000fce0003f05300 */
[----:B------:R-:W-:Y:S06]  /*05d0*/  @!P1 BRA `(.L_x_2) ;  /* 0x0000000000749947 */ /* 0x000fec0003800000 */
[----:B-1----:R-:W0:Y:S02]  /*05e0*/  LDC.64 R4, c[0x0][0x380] ;  /* 0x0000e000ff047b82 */ /* 0x002e240000000a00 */
[----:B0-----:R-:W-:-:S04]  /*05f0*/  LEA R4, P1, R7, R4, 0x2 ;  /* 0x0000000407047211 */ /* 0x001fc800078210ff */
[----:B------:R-:W-:-:S05]  /*0600*/  LEA.HI.X R5, R7, R5, R0, 0x2, P1 ;  /* 0x0000000507057211 */ /* 0x000fca00008f1400 */
[----:B------:R-:W2:Y:S04]  /*0610*/  LDG.E R6, desc[UR6][R4.64] ;  /* 0x0000000604067981 */ /* 0x000ea8000c1e1900 */
[----:B------:R-:W3:Y:S04]  /*0620*/  LDG.E R8, desc[UR6][R4.64+0x4] ;  /* 0x0000040604087981 */ /* 0x000ee8000c1e1900 */
[----:B------:R-:W4:Y:S04]  /*0630*/  LDG.E R10, desc[UR6][R4.64+0x8] ;  /* 0x00000806040a7981 */ /* 0x000f28000c1e1900 */
[----:B------:R-:W5:Y:S04]  /*0640*/  LDG.E R12, desc[UR6][R4.64+0xc] ;  /* 0x00000c06040c7981 */ /* 0x000f68000c1e1900 */
[----:B------:R-:W5:Y:S04]  /*0650*/  LDG.E R14, desc[UR6][R4.64+0x10] ;  /* 0x00001006040e7981 */ /* 0x000f68000c1e1900 */
[----:B------:R-:W5:Y:S04]  /*0660*/  LDG.E R16, desc[UR6][R4.64+0x14] ;  /* 0x0000140604107981 */ /* 0x000f68000c1e1900 */
[----:B------:R-:W5:Y:S04]  /*0670*/  LDG.E R18, desc[UR6][R4.64+0x18] ;  /* 0x0000180604127981 */ /* 0x000f68000c1e1900 */
[----:B------:R-:W5:Y:S01]  /*0680*/  LDG.E R20, desc[UR6][R4.64+0x1c] ;  /* 0x00001c0604147981 */ /* 0x000f62000c1e1900 */
[----:B------:R-:W-:-:S03]  /*0690*/  IADD3 R7, P1, PT, R7, 0x8, RZ ;  /* 0x0000000807077810 */ /* 0x000fc60007f3e0ff */
[----:B------:R0:W-:Y:S02]  /*06a0*/  STG.E desc[UR6][R4.64], R3 ;  /* 0x0000000304007986 */ /* 0x0001e4000c101906 */
[----:B------:R-:W-:Y:S02]  /*06b0*/  IMAD.X R0, RZ, RZ, R0, P1 ;  /* 0x000000ffff007224 */ /* 0x000fe400008e0600 */
[----:B--2---:R-:W-:-:S04]  /*06c0*/  IMAD.IADD R9, R3, 0x1, R6 ;  /* 0x0000000103097824 */ /* 0x004fc800078e0206 */
[----:B---3--:R-:W-:Y:S01]  /*06d0*/  IMAD.IADD R11, R9, 0x1, R8 ;  /* 0x00000001090b7824 */ /* 0x008fe200078e0208 */
[----:B------:R2:W-:Y:S03]  /*06e0*/  STG.E desc[UR6][R4.64+0x4], R9 ;  /* 0x0000040904007986 */ /* 0x0005e6000c101906 */
[----:B----4-:R-:W-:Y:S01]  /*06f0*/  IMAD.IADD R13, R11, 0x1, R10 ;  /* 0x000000010b0d7824 */ /* 0x010fe200078e020a */
[----:B------:R2:W-:Y:S03]  /*0700*/  STG.E desc[UR6][R4.64+0x8], R11 ;  /* 0x0000080b04007986 */ /* 0x0005e6000c101906 */
[----:B-----5:R-:W-:Y:S01]  /*0710*/  IMAD.IADD R15, R13, 0x1, R12 ;  /* 0x000000010d0f7824 */ /* 0x020fe200078e020c */
[----:B------:R2:W-:Y:S03]  /*0720*/  STG.E desc[UR6][R4.64+0xc], R13 ;  /* 0x00000c0d04007986 */ /* 0x0005e6000c101906 */
[----:B------:R-:W-:Y:S01]  /*0730*/  IMAD.IADD R17, R15, 0x1, R14 ;  /* 0x000000010f117824 */ /* 0x000fe200078e020e */
[----:B------:R2:W-:Y:S03]  /*0740*/  STG.E desc[UR6][R4.64+0x10], R15 ;  /* 0x0000100f04007986 */ /* 0x0005e6000c101906 */
[----:B------:R-:W-:Y:S01]  /*0750*/  IMAD.IADD R19, R17, 0x1, R16 ;  /* 0x0000000111137824 */ /* 0x000fe200078e0210 */
[----:B------:R2:W-:Y:S04]  /*0760*/  STG.E desc[UR6][R4.64+0x14], R17 ;  /* 0x0000141104007986 */ /* 0x0005e8000c101906 */
[----:B------:R-:W-:Y:S01]  /*0770*/  IADD3 R21, PT, PT, R19, R18, RZ ;  /* 0x0000001213157210 */ /* 0x000fe20007ffe0ff */
[----:B------:R2:W-:Y:S04]  /*0780*/  STG.E desc[UR6][R4.64+0x18], R19 ;  /* 0x0000181304007986 */ /* 0x0005e8000c101906 */
[----:B------:R2:W-:Y:S01]  /*0790*/  STG.E desc[UR6][R4.64+0x1c], R21 ;  /* 0x00001c1504007986 */ /* 0x0005e2000c101906 */
[----:B0-----:R-:W-:-:S07]  /*07a0*/  IMAD.IADD R3, R21, 0x1, R20 ;  /* 0x0000000115037824 */ /* 0x001fce00078e0214 */
.L_x_2:
[----:B------:R-:W-:Y:S05]  /*07b0*/  @!P0 EXIT ;  /* 0x000000000000894d */ /* 0x000fea0003800000 */
[----:B------:R-:W-:-:S04]  /*07c0*/  ISETP.GE.U32.AND P0, PT, R22, 0x4, PT ;  /* 0x000000041600780c */ /* 0x000fc80003f06070 */
[----:B------:R-:W-:-:S13]  /*07d0*/  ISETP.GE.U32.AND.EX P0, PT, RZ, RZ, PT, P0 ;  /* 0x000000ffff00720c */ /* 0x000fda0003f06100 */
[----:B-12---:R-:W0:Y:S02]  /*07e0*/  @P0 LDC.64 R4, c[0x0][0x380] ;  /* 0x0000e000ff040b82 */ /* 0x006e240000000a00 */
[----:B0-----:R-:W-:-:S04]  /*07f0*/  @P0 LEA R4, P1, R7, R4, 0x2 ;  /* 0x0000000407040211 */ /* 0x001fc800078210ff */
[----:B------:R-:W-:-:S05]  /*0800*/  @P0 LEA.HI.X R5, R7, R5, R0, 0x2, P1 ;  /* 0x0000000507050211 */ /* 0x000fca00008f1400 */
[----:B------:R-:W2:Y:S04]  /*0810*/  @P0 LDG.E R6, desc[UR6][R4.64] ;  /* 0x0000000604060981 */ /* 0x000ea8000c1e1900 */
[----:B------:R-:W3:Y:S04]  /*0820*/  @P0 LDG.E R8, desc[UR6][R4.64+0x4] ;  /* 0x0000040604080981 */ /* 0x000ee8000c1e1900 */
[----:B------:R-:W4:Y:S01]  /*0830*/  @P0 LDG.E R10, desc[UR6][R4.64+0x8] ;  /* 0x00000806040a0981 */ /* 0x000f22000c1e1900 */
[----:B------:R-:W-:Y:S01]  /*0840*/  LOP3.LUT R14, R2, 0x3, RZ, 0xc0, !PT ;  /* 0x00000003020e7812 */ /* 0x000fe200078ec0ff */
[----:B------:R-:W-:-:S02]  /*0850*/  IMAD.MOV.U32 R15, RZ, RZ, RZ ;  /* 0x000000ffff0f7224 */ /* 0x000fc400078e00ff */
[----:B------:R0:W5:Y:S01]  /*0860*/  @P0 LDG.E R12, desc[UR6][R4.64+0xc] ;  /* 0x00000c06040c0981 */ /* 0x000162000c1e1900 */
[----:B------:R-:W-:-:S03]  /*0870*/  ISETP.NE.U32.AND P1, PT, R14, RZ, PT ;  /* 0x000000ff0e00720c */ /* 0x000fc60003f25070 */
[----:B------:R0:W-:Y:S01]  /*0880*/  @P0 STG.E desc[UR6][R4.64], R3 ;  /* 0x0000000304000986 */ /* 0x0001e2000c101906 */
[----:B------:R-:W-:Y:S01]  /*0890*/  ISETP.NE.AND.EX P1, PT, R15, RZ, PT, P1 ;  /* 0x000000ff0f00720c */ /* 0x000fe20003f25310 */
[----:B--2---:R-:W-:-:S04]  /*08a0*/  @P0 IMAD.IADD R9, R3, 0x1, R6 ;  /* 0x0000000103090824 */ /* 0x004fc800078e0206 */
[----:B---3--:R-:W-:Y:S01]  /*08b0*/  @P0 IMAD.IADD R11, R9, 0x1, R8 ;  /* 0x00000001090b0824 */ /* 0x008fe200078e0208 */
[----:B------:R0:W-:Y:S03]  /*08c0*/  @P0 STG.E desc[UR6][R4.64+0x4], R9 ;  /* 0x0000040904000986 */ /* 0x0001e6000c101906 */
[----:B----4-:R-:W-:Y:S01]  /*08d0*/  @P0 IMAD.IADD R13, R11, 0x1, R10 ;  /* 0x000000010b0d0824 */ /* 0x010fe200078e020a */
[----:B------:R0:W-:Y:S04]  /*08e0*/  @P0 STG.E desc[UR6][R4.64+0x8], R11 ;  /* 0x0000080b04000986 */ /* 0x0001e8000c101906 */
[----:B------:R0:W-:Y:S01]  /*08f0*/  @P0 STG.E desc[UR6][R4.64+0xc], R13 ;  /* 0x00000c0d04000986 */ /* 0x0001e2000c101906 */
[----:B------:R-:W-:Y:S05]  /*0900*/  @!P1 EXIT ;  /* 0x000000000000994d */ /* 0x000fea0003800000 */
[----:B0-----:R-:W0:Y:S01]  /*0910*/  LDC.64 R4, c[0x0][0x380] ;  /* 0x0000e000ff047b82 */ /* 0x001e220000000a00 */
[----:B------:R-:W-:Y:S01]  /*0920*/  @P0 IADD3 R7, P1, PT, R7, 0x4, RZ ;  /* 0x0000000407070810 */ /* 0x000fe20007f3e0ff */
[----:B-----5:R-:W-:-:S03]  /*0930*/  @P0 IMAD.IADD R3, R13, 0x1, R12 ;  /* 0x000000010d030824 */ /* 0x020fc600078e020c */
[----:B------:R-:W-:Y:S02]  /*0940*/  @P0 IADD3.X R0, PT, PT, RZ, R0, RZ, P1, !PT ;  /* 0x00000000ff000210 */ /* 0x000fe40000ffe4ff */
[----:B0-----:R-:W-:-:S04]  /*0950*/  LEA R2, P2, R7, R4, 0x2 ;  /* 0x0000000407027211 */ /* 0x001fc800078410ff */
[----:B------:R-:W-:-:S09]  /*0960*/  LEA.HI.X R7, R7, R5, R0, 0x2, P2 ;  /* 0x0000000507077211 */ /* 0x000fd200010f1400 */
.L_x_3:
[----:B------:R-:W-:Y:S02]  /*0970*/  IMAD.MOV.U32 R4, RZ, RZ, R2 ;  /* 0x000000ffff047224 */ /* 0x000fe400078e0002 */
[----:B------:R-:W-:-:S05]  /*0980*/  IMAD.MOV.U32 R5, RZ, RZ, R7 ;  /* 0x000000ffff057224 */ /* 0x000fca00078e0007 */
[----:B------:R-:W2:Y:S01]  /*0990*/  LDG.E R0, desc[UR6][R4.64] ;  /* 0x0000000604007981 */ /* 0x000ea2000c1e1900 */
[----:B------:R-:W-:Y:S02]  /*09a0*/  IADD3 R14, P0, PT, R14, -0x1, RZ ;  /* 0xffffffff0e0e7810 */ /* 0x000fe40007f1e0ff */
[----:B------:R-:W-:Y:S01]  /*09b0*/  IADD3 R2, P1, PT, R4, 0x4, RZ ;  /* 0x0000000404027810 */ /* 0x000fe20007f3e0ff */
[----:B------:R2:W-:Y:S01]  /*09c0*/  STG.E desc[UR6][R4.64], R3 ;  /* 0x0000000304007986 */ /* 0x0005e2000c101906 */
[----:B------:R-:W-:Y:S02]  /*09d0*/  IADD3.X R15, PT, PT, R15, -0x1, RZ, P0, !PT ;  /* 0xffffffff0f0f7810 */ /* 0x000fe400007fe4ff */
[----:B------:R-:W-:Y:S01]  /*09e0*/  ISETP.NE.U32.AND P0, PT, R14, RZ, PT ;  /* 0x000000ff0e00720c */ /* 0x000fe20003f05070 */
[----:B------:R-:W-:-:S03]  /*09f0*/  IMAD.X R7, RZ, RZ, R5, P1 ;  /* 0x000000ffff077224 */ /* 0x000fc600008e0605 */
[----:B------:R-:W-:Y:S01]  /*0a00*/  ISETP.NE.AND.EX P0, PT, R15, RZ, PT, P0 ;  /* 0x000000ff0f00720c */ /* 0x000fe20003f05300 */
[----:B--2---:R-:W-:-:S12]  /*0a10*/  IMAD.IADD R3, R0, 0x1, R3 ;  /* 0x0000000100037824 */ /* 0x004fd800078e0203 */
[----:B------:R-:W-:Y:S05]  /*0a20*/  @P0 BRA `(.L_x_3) ;  /* 0xfffffffc00d00947 */ /* 0x000fea000383ffff */
[----:B------:R-:W-:Y:S05]  /*0a30*/  EXIT ;  /* 0x000000000000794d */ /* 0x000fea0003800000 */
.L_x_4:
[----:B------:R-:W-:-:S00]  /*0a40*/  BRA `(.L_x_4) ;  /* 0xfffffffc00fc7947 */ /* 0x000fc0000383ffff */
[----:B------:R-:W-:-:S00]  /*0a50*/  NOP ;  /* 0x0000000000007918 */ /* 0x000fc00000000000 */
        /* <DEDUP_REMOVED lines=10> */
.L_x_14:


//--------------------- .text._Z23nppsIntegral_32s_simplePKiPim --------------------------
	.section	.text._Z23nppsIntegral_32s_simplePKiPim,"ax",@progbits
	.align	128
        .global         _Z23nppsIntegral_32s_simplePKiPim
        .type           _Z23nppsIntegral_32s_simplePKiPim,@function
        .size           _Z23nppsIntegral_32s_simplePKiPim,(.L_x_15 - _Z23nppsIntegral_32s_simplePKiPim)
        .other          _Z23nppsIntegral_32s_simplePKiPim,@"STO_CUDA_ENTRY STV_DEFAULT"
_Z23nppsIntegral_32s_simplePKiPim:
.text._Z23nppsIntegral_32s_simplePKiPim:
[----:B------:R-:W-:Y:S01]  /*0000*/  LDC R1, c[0x0][0x37c] ;  /* 0x0000df00ff017b82 */ /* 0x000fe20000000800 */
[----:B------:R-:W0:Y:S07]  /*0010*/  S2R R0, SR_TID.X ;  /* 0x0000000000007919 */ /* 0x000e2e0000002100 */
[----:B------:R-:W0:Y:S01]  /*0020*/  S2UR UR4, SR_CTAID.X ;  /* 0x00000000000479c3 */ /* 0x000e220000002500 */
[----:B------:R-:W1:Y:S02]  /*0030*/  LDCU.64 UR10, c[0x0][0x390] ;  /* 0x00007200ff0a77ac */ /* 0x000e640008000a00 */
[----:B-1----:R-:W-:-:S02]  /*0040*/  ISETP.EQ.U32.AND P1, PT, RZ, UR10, PT ;  /* 0x0000000aff007c0c */ /* 0x002fc4000bf22070 */
[----:B0-----:R-:W-:-:S04]  /*0050*/  LOP3.LUT P0, RZ, R0, UR4, RZ, 0xfc, !PT ;  /* 0x0000000400ff7c12 */ /* 0x001fc8000f80fcff */
[----:B------:R-:W-:-:S13]  /*0060*/  ISETP.EQ.OR.EX P0, PT, RZ, UR11, P0, P1 ;  /* 0x0000000bff007c0c */ /* 0x000fda0008702710 */
[----:B------:R-:W-:Y:S05]  /*0070*/  @P0 EXIT ;  /* 0x000000000000094d */ /* 0x000fea0003800000 */
[----:B------:R-:W-:Y:S01]  /*0080*/  UIADD3 UR5, UP0, UPT, UR10, -0x1, URZ ;  /* 0xffffffff0a057890 */ /* 0x000fe2000ff1e0ff */
[----:B------:R-:W-:Y:S01]  /*0090*/  IMAD.MOV.U32 R7, RZ, RZ, RZ ;  /* 0x000000ffff077224 */ /* 0x000fe200078e00ff */
[----:B------:R-:W-:Y:S01]  /*00a0*/  UMOV UR6, URZ ;  /* 0x000000ff00067c82 */ /* 0x000fe20008000000 */
[----:B------:R-:W0:Y:S01]  /*00b0*/  LDCU.64 UR16, c[0x0][0x358] ;  /* 0x00006b00ff1077ac */ /* 0x000e220008000a00 */
[----:B------:R-:W-:Y:S02]  /*00c0*/  UIADD3.X UR4, UPT, UPT, UR11, -0x1, URZ, UP0, !UPT ;  /* 0xffffffff0b047890 */ /* 0x000fe400087fe4ff */
[----:B------:R-:W-:Y:S02]  /*00d0*/  UISETP.GE.U32.AND UP0, UPT, UR5, 0xf, UPT ;  /* 0x0000000f0500788c */ /* 0x000fe4000bf06070 */
[----:B------:R-:W-:Y:S02]  /*00e0*/  ULOP3.LUT UR11, UR10, 0xf, URZ, 0xc0, !UPT ;  /* 0x0000000f0a0b7892 */ /* 0x000fe4000f8ec0ff */
[----:B------:R-:W-:Y:S01]  /*00f0*/  UISETP.GE.U32.AND.EX UP0, UPT, UR4, URZ, UPT, UP0 ;  /* 0x000000ff0400728c */ /* 0x000fe2000bf06100 */
[----:B------:R-:W-:-:S08]  /*0100*/  UMOV UR5, URZ ;  /* 0x000000ff00057c82 */ /* 0x000fd00008000000 */
[----:B------:R-:W-:Y:S05]  /*0110*/  BRA.U !UP0, `(.L_x_5) ;  /* 0x0000000508287547 */ /* 0x000fea000b800000 */
[----:B------:R-:W1:Y:S01]  /*0120*/  LDCU.128 UR12, c[0x0][0x380] ;  /* 0x00007000ff0c77ac */ /* 0x000e620008000c00 */
[----:B------:R-:W-:Y:S01]  /*0130*/  IMAD.MOV.U32 R7, RZ, RZ, RZ ;  /* 0x000000ffff077224 */ /* 0x000fe200078e00ff */
[----:B------:R-:W2:Y:S01]  /*0140*/  LDCU UR6, c[0x0][0x394] ;  /* 0x00007280ff0677ac */ /* 0x000ea20008000800 */
[----:B------:R-:W-:Y:S02]  /*0150*/  ULOP3.LUT UR5, UR10, 0xfffffff0, URZ, 0xc0, !UPT ;  /* 0xfffffff00a057892 */ /* 0x000fe4000f8ec0ff */
[----:B-1----:R-:W-:Y:S02]  /*0160*/  UIADD3 UR8, UP0, UPT, UR12, 0x20, URZ ;  /* 0x000000200c087890 */ /* 0x002fe4000ff1e0ff */
[----:B------:R-:W-:Y:S02]  /*0170*/  UIADD3 UR4, UP1, UPT, UR14, 0x20, URZ ;  /* 0x000000200e047890 */ /* 0x000fe4000ff3e0ff */
[----:B------:R-:W-:Y:S02]  /*0180*/  UIADD3.X UR9, UPT, UPT, URZ, UR13, URZ, UP0, !UPT ;  /* 0x0000000dff097290 */ /* 0x000fe400087fe4ff */
[----:B------:R-:W-:Y:S01]  /*0190*/  UIADD3.X UR7, UPT, UPT, URZ, UR15, URZ, UP1, !UPT ;  /* 0x0000000fff077290 */ /* 0x000fe20008ffe4ff */
[----:B------:R-:W-:Y:S01]  /*01a0*/  MOV R0, UR8 ;  /* 0x0000000800007c02 */ /* 0x000fe20008000f00 */
[----:B------:R-:W-:Y:S01]  /*01b0*/  IMAD.U32 R8, RZ, RZ, UR4 ;  /* 0x00000004ff087e24 */ /* 0x000fe2000f8e00ff */
[----:B------:R-:W-:Y:S01]  /*01c0*/  UMOV UR4, UR5 ;  /* 0x0000000500047c82 */ /* 0x000fe20008000000 */
[----:B------:R-:W-:-:S02]  /*01d0*/  IMAD.U32 R5, RZ, RZ, UR9 ;  /* 0x00000009ff057e24 */ /* 0x000fc4000f8e00ff */
[----:B------:R-:W-:Y:S01]  /*01e0*/  MOV R9, UR7 ;  /* 0x0000000700097c02 */ /* 0x000fe20008000f00 */
[----:B--2---:R-:W-:-:S06]  /*01f0*/  UMOV UR7, UR6 ;  /* 0x0000000600077c82 */ /* 0x004fcc0008000000 */
.L_x_6:
[----:B------:R-:W-:-:S05]  /*0200*/  IMAD.MOV.U32 R4, RZ, RZ, R0 ;  /* 0x000000ffff047224 */ /* 0x000fca00078e0000 */
[----:B0-----:R-:W2:Y:S01]  /*0210*/  LDG.E R0, desc[UR16][R4.64+-0x20] ;  /* 0xffffe01004007981 */ /* 0x001ea2000c1e1900 */
[----:B-1----:R-:W-:Y:S01]  /*0220*/  IMAD.MOV.U32 R2, RZ, RZ, R8 ;  /* 0x000000ffff027224 */ /* 0x002fe200078e0008 */
[----:B------:R-:W-:-:S05]  /*0230*/  MOV R3, R9 ;  /* 0x0000000900037202 */ /* 0x000fca0000000f00 */
[----:B------:R0:W-:Y:S04]  /*0240*/  STG.E desc[UR16][R2.64+-0x20], R7 ;  /* 0xffffe00702007986 */ /* 0x0001e8000c101910 */
[----:B------:R-:W3:Y:S01]  /*0250*/  LDG.E R6, desc[UR16][R4.64+-0x1c] ;  /* 0xffffe41004067981 */ /* 0x000ee2000c1e1900 */
[----:B--2---:R-:W-:-:S05]  /*0260*/  IMAD.IADD R9, R0, 0x1, R7 ;  /* 0x0000000100097824 */ /* 0x004fca00078e0207 */
[----:B------:R1:W-:Y:S04]  /*0270*/  STG.E desc[UR16][R2.64+-0x1c], R9 ;  /* 0xffffe40902007986 */ /* 0x0003e8000c101910 */
[----:B------:R-:W2:Y:S01]  /*0280*/  LDG.E R0, desc[UR16][R4.64+-0x18] ;  /* 0xffffe81004007981 */ /* 0x000ea2000c1e1900 */
[----:B---3--:R-:W-:-:S05]  /*0290*/  IMAD.IADD R11, R9, 0x1, R6 ;  /* 0x00000001090b7824 */ /* 0x008fca00078e0206 */
[----:B------:R3:W-:Y:S04]  /*02a0*/  STG.E desc[UR16][R2.64+-0x18], R11 ;  /* 0xffffe80b02007986 */ /* 0x0007e8000c101910 */
[----:B------:R-:W0:Y:S01]  /*02b0*/  LDG.E R6, desc[UR16][R4.64+-0x14] ;  /* 0xffffec1004067981 */ /* 0x000e22000c1e1900 */
[----:B--2---:R-:W-:-:S05]  /*02c0*/  IADD3 R13, PT, PT, R11, R0, RZ ;  /* 0x000000000b0d7210 */ /* 0x004fca0007ffe0ff */
[----:B------:R2:W-:Y:S04]  /*02d0*/  STG.E desc[UR16][R2.64+-0x14], R13 ;  /* 0xffffec0d02007986 */ /* 0x0005e8000c101910 */
[----:B------:R-:W1:Y:S01]  /*02e0*/  LDG.E R0, desc[UR16][R4.64+-0x10] ;  /* 0xfffff01004007981 */ /* 0x000e62000c1e1900 */
[----:B0-----:R-:W-:-:S05]  /*02f0*/  IMAD.IADD R7, R13, 0x1, R6 ;  /* 0x000000010d077824 */ /* 0x001fca00078e0206 */
[----:B------:R0:W-:Y:S04]  /*0300*/  STG.E desc[UR16][R2.64+-0x10], R7 ;  /* 0xfffff00702007986 */ /* 0x0001e8000c101910 */
[----:B------:R-:W3:Y:S01]  /*0310*/  LDG.E R6, desc[UR16][R4.64+-0xc] ;  /* 0xfffff41004067981 */ /* 0x000ee2000c1e1900 */
[----:B-1----:R-:W-:-:S05]  /*0320*/  IMAD.IADD R9, R7, 0x1, R0 ;  /* 0x0000000107097824 */ /* 0x002fca00078e0200 */
[----:B------:R1:W-:Y:S04]  /*0330*/  STG.E desc[UR16][R2.64+-0xc], R9 ;  /* 0xfffff40902007986 */ /* 0x0003e8000c101910 */
[----:B------:R-:W2:Y:S01]  /*0340*/  LDG.E R0, desc[UR16][R4.64+-0x8] ;  /* 0xfffff81004007981 */ /* 0x000ea2000c1e1900 */
[----:B---3--:R-:W-:-:S05]  /*0350*/  IADD3 R11, PT, PT, R9, R6, RZ ;  /* 0x00000006090b7210 */ /* 0x008fca0007ffe0ff */
[----:B------:R3:W-:Y:S04]  /*0360*/  STG.E desc[UR16][R2.64+-0x8], R11 ;  /* 0xfffff80b02007986 */ /* 0x0007e8000c101910 */
[----:B------:R-:W0:Y:S01]  /*0370*/  LDG.E R6, desc[UR16][R4.64+-0x4] ;  /* 0xfffffc1004067981 */ /* 0x000e22000c1e1900 */
[----:B--2---:R-:W-:-:S05]  /*0380*/  IMAD.IADD R13, R11, 0x1, R0 ;  /* 0x000000010b0d7824 */ /* 0x004fca00078e0200 */
[----:B------:R2:W-:Y:S04]  /*0390*/  STG.E desc[UR16][R2.64+-0x4], R13 ;  /* 0xfffffc0d02007986 */ /* 0x0005e8000c101910 */
[----:B------:R-:W1:Y:S01]  /*03a0*/  LDG.E R0, desc[UR16][R4.64] ;  /* 0x0000001004007981 */ /* 0x000e62000c1e1900 */
[----:B0-----:R-:W-:-:S05]  /*03b0*/  IMAD.IADD R7, R13, 0x1, R6 ;  /* 0x000000010d077824 */ /* 0x001fca00078e0206 */
[----:B------:R0:W-:Y:S04]  /*03c0*/  STG.E desc[UR16][R2.64], R7 ;  /* 0x0000000702007986 */ /* 0x0001e8000c101910 */
[----:B------:R-:W3:Y:S01]  /*03d0*/  LDG.E R6, desc[UR16][R4.64+0x4] ;  /* 0x0000041004067981 */ /* 0x000ee2000c1e1900 */
[----:B-1----:R-:W-:-:S05]  /*03e0*/  IADD3 R9, PT, PT, R7, R0, RZ ;  /* 0x0000000007097210 */ /* 0x002fca0007ffe0ff */
[----:B------:R1:W-:Y:S04]  /*03f0*/  STG.E desc[UR16][R2.64+0x4], R9 ;  /* 0x0000040902007986 */ /* 0x0003e8000c101910 */
[----:B------:R-:W2:Y:S01]  /*0400*/  LDG.E R0, desc[UR16][R4.64+0x8] ;  /* 0x0000081004007981 */ /* 0x000ea2000c1e1900 */
[----:B---3--:R-:W-:-:S05]  /*0410*/  IMAD.IADD R11, R9, 0x1, R6 ;  /* 0x00000001090b7824 */ /* 0x008fca00078e0206 */
[----:B------:R3:W-:Y:S04]  /*0420*/  STG.E desc[UR16][R2.64+0x8], R11 ;  /* 0x0000080b02007986 */ /* 0x0007e8000c101910 */
[----:B------:R-:W0:Y:S01]  /*0430*/  LDG.E R6, desc[UR16][R4.64+0xc] ;  /* 0x00000c1004067981 */ /* 0x000e22000c1e1900 */
[----:B--2---:R-:W-:-:S05]  /*0440*/  IMAD.IADD R13, R11, 0x1, R0 ;  /* 0x000000010b0d7824 */ /* 0x004fca00078e0200 */
[----:B------:R-:W-:Y:S04]  /*0450*/  STG.E desc[UR16][R2.64+0xc], R13 ;  /* 0x00000c0d02007986 */ /* 0x000fe8000c101910 */
[----:B------:R-:W1:Y:S01]  /*0460*/  LDG.E R0, desc[UR16][R4.64+0x10] ;  /* 0x0000101004007981 */ /* 0x000e62000c1e1900 */
[----:B0-----:R-:W-:-:S05]  /*0470*/  IADD3 R7, PT, PT, R13, R6, RZ ;  /* 0x000000060d077210 */ /* 0x001fca0007ffe0ff */
[----:B------:R-:W-:Y:S04]  /*0480*/  STG.E desc[UR16][R2.64+0x10], R7 ;  /* 0x0000100702007986 */ /* 0x000fe8000c101910 */
[----:B------:R-:W3:Y:S01]  /*0490*/  LDG.E R6, desc[UR16][R4.64+0x14] ;  /* 0x0000141004067981 */ /* 0x000ee2000c1e1900 */
[----:B-1----:R-:W-:-:S05]  /*04a0*/  IMAD.IADD R9, R7, 0x1, R0 ;  /* 0x0000000107097824 */ /* 0x002fca00078e0200 */
[----:B------:R0:W-:Y:S04]  /*04b0*/  STG.E desc[UR16][R2.64+0x14], R9 ;  /* 0x0000140902007986 */ /* 0x0001e8000c101910 */
[----:B------:R-:W2:Y:S01]  /*04c0*/  LDG.E R0, desc[UR16][R4.64+0x18] ;  /* 0x0000181004007981 */ /* 0x000ea2000c1e1900 */
[----:B---3--:R-:W-:-:S05]  /*04d0*/  IMAD.IADD R11, R9, 0x1, R6 ;  /* 0x00000001090b7824 */ /* 0x008fca00078e0206 */
[----:B------:R1:W-:Y:S04]  /*04e0*/  STG.E desc[UR16][R2.64+0x18], R11 ;  /* 0x0000180b02007986 */ /* 0x0003e8000c101910 */
[----:B------:R3:W4:Y:S01]  /*04f0*/  LDG.E R6, desc[UR16][R4.64+0x1c] ;  /* 0x00001c1004067981 */ /* 0x000722000c1e1900 */
[----:B------:R-:W-:Y:S01]  /*0500*/  UIADD3 UR4, UP0, UPT, UR4, -0x10, URZ ;  /* 0xfffffff004047890 */ /* 0x000fe2000ff1e0ff */
[----:B------:R-:W-:-:S03]  /*0510*/  IADD3 R8, P1, PT, R2, 0x40, RZ ;  /* 0x0000004002087810 */ /* 0x000fc60007f3e0ff */
[----:B------:R-:W-:Y:S01]  /*0520*/  UIADD3.X UR7, UPT, UPT, UR7, -0x1, URZ, UP0, !UPT ;  /* 0xffffffff07077890 */ /* 0x000fe200087fe4ff */
[----:B0-----:R-:W-:Y:S01]  /*0530*/  IADD3.X R9, PT, PT, RZ, R3, RZ, P1, !PT ;  /* 0x00000003ff097210 */ /* 0x001fe20000ffe4ff */
[----:B------:R-:W-:-:S04]  /*0540*/  UISETP.NE.U32.AND UP0, UPT, UR4, URZ, UPT ;  /* 0x000000ff0400728c */ /* 0x000fc8000bf05070 */
[----:B------:R-:W-:Y:S01]  /*0550*/  UISETP.NE.AND.EX UP0, UPT, UR7, URZ, UPT, UP0 ;  /* 0x000000ff0700728c */ /* 0x000fe2000bf05300 */
[----:B--2---:R-:W-:Y:S02]  /*0560*/  IADD3 R13, PT, PT, R11, R0, RZ ;  /* 0x000000000b0d7210 */ /* 0x004fe40007ffe0ff */
[----:B------:R-:W-:-:S03]  /*0570*/  IADD3 R0, P0, PT, R4, 0x40, RZ ;  /* 0x0000004004007810 */ /* 0x000fc60007f1e0ff */
[----:B------:R1:W-:Y:S02]  /*0580*/  STG.E desc[UR16][R2.64+0x1c], R13 ;  /* 0x00001c0d02007986 */ /* 0x0003e4000c101910 */
[----:B---3--:R-:W-:Y:S02]  /*0590*/  IMAD.X R5, RZ, RZ, R5, P0 ;  /* 0x000000ffff057224 */ /* 0x008fe400000e0605 */
[----:B----4-:R-:W-:Y:S01]  /*05a0*/  IMAD.IADD R7, R13, 0x1, R6 ;  /* 0x000000010d077824 */ /* 0x010fe200078e0206 */
[----:B------:R-:W-:Y:S06]  /*05b0*/  BRA.U UP0, `(.L_x_6) ;  /* 0xfffffffd00107547 */ /* 0x000fec000b83ffff */
.L_x_5:
[----:B------:R-:W-:-:S04]  /*05c0*/  ISETP.NE.U32.AND P0, PT, RZ, UR11, PT ;  /* 0x0000000bff007c0c */ /* 0x000fc8000bf05070 */
[----:B------:R-:W-:-:S13]  /*05d0*/  ISETP.NE.AND.EX P0, PT, RZ, RZ, PT, P0 ;  /* 0x000000ffff00720c */ /* 0x000fda0003f05300 */
[----:B0-----:R-:W-:Y:S05]  /*05e0*/  @!P0 EXIT ;  /* 0x000000000000894d */ /* 0x001fea0003800000 */
[----:B------:R-:W-:Y:S02]  /*05f0*/  UISETP.GE.U32.AND UP0, UPT, UR11, 0x8, UPT ;  /* 0x000000080b00788c */ /* 0x000fe4000bf06070 */
[----:B------:R-:W-:Y:S02]  /*0600*/  ULOP3.LUT UR11, UR10, 0x7, URZ, 0xc0, !UPT ;  /* 0x000000070a0b7892 */ /* 0x000fe4000f8ec0ff */
[----:B------:R-:W-:-:S09]  /*0610*/  UISETP.GE.U32.AND.EX UP0, UPT, URZ, URZ, UPT, UP0 ;  /* 0x000000ffff00728c */ /* 0x000fd2000bf06100 */
[----:B------:R-:W-:Y:S05]  /*0620*/  BRA.U !UP0, `(.L_x_7) ;  /* 0x0000000108947547 */ /* 0x000fea000b800000 */
[----:B------:R-:W0:Y:S01]  /*0630*/  LDCU.128 UR12, c[0x0][0x380] ;  /* 0x00007000ff0c77ac */ /* 0x000e220008000c00 */
[----:B------:R-:W-:Y:S02]  /*0640*/  USHF.L.U32 UR4, UR5, 0x2, URZ ;  /* 0x0000000205047899 */ /* 0x000fe400080006ff */
[----:B------:R-:W-:Y:S02]  /*0650*/  USHF.L.U64.HI UR7, UR5, 0x2, UR6 ;  /* 0x0000000205077899 */ /* 0x000fe40008010206 */
[----:B0-----:R-:W-:-:S04]  /*0660*/  UIADD3 UR8, UP0, UPT, UR4, UR12, URZ ;  /* 0x0000000c04087290 */ /* 0x001fc8000ff1e0ff */
[----:B------:R-:W-:Y:S02]  /*0670*/  UIADD3.X UR9, UPT, UPT, UR7, UR13, URZ, UP0, !UPT ;  /* 0x0000000d07097290 */ /* 0x000fe400087fe4ff */
[----:B------:R-:W-:-:S04]  /*0680*/  MOV R4, UR8 ;  /* 0x0000000800047c02 */ /* 0x000fc80008000f00 */
[----:B------:R-:W-:-:S05]  /*0690*/  IMAD.U32 R5, RZ, RZ, UR9 ;  /* 0x00000009ff057e24 */ /* 0x000fca000f8e00ff */
[----:B------:R-:W2:Y:S01]  /*06a0*/  LDG.E R0, desc[UR16][R4.64] ;  /* 0x0000001004007981 */ /* 0x000ea2000c1e1900 */
[----:B------:R-:W-:-:S04]  /*06b0*/  UIADD3 UR4, UP0, UPT, UR4, UR14, URZ ;  /* 0x0000000e04047290 */ /* 0x000fc8000ff1e0ff */
[----:B------:R-:W-:Y:S02]  /*06c0*/  UIADD3.X UR7, UPT, UPT, UR7, UR15, URZ, UP0, !UPT ;  /* 0x0000000f07077290 */ /* 0x000fe400087fe4ff */
[----:B-1----:R-:W-:-:S04]  /*06d0*/  MOV R2, UR4 ;  /* 0x0000000400027c02 */ /* 0x002fc80008000f00 */
[----:B------:R-:W-:-:S05]  /*06e0*/  IMAD.U32 R3, RZ, RZ, UR7 ;  /* 0x00000007ff037e24 */ /* 0x000fca000f8e00ff */
[----:B------:R0:W-:Y:S04]  /*06f0*/  STG.E desc[UR16][R2.64], R7 ;  /* 0x0000000702007986 */ /* 0x0001e8000c101910 */
[----:B------:R-:W3:Y:S01]  /*0700*/  LDG.E R6, desc[UR16][R4.64+0x4] ;  /* 0x0000041004067981 */ /* 0x000ee2000c1e1900 */
[----:B--2---:R-:W-:-:S05]  /*0710*/  IADD3 R9, PT, PT, R7, R0, RZ ;  /* 0x0000000007097210 */ /* 0x004fca0007ffe0ff */
        /* <DEDUP_REMOVED lines=17> */
[----:B------:R-:W-:-:S04]  /*0830*/  UIADD3 UR5, UP0, UPT, UR5, 0x8, URZ ;  /* 0x0000000805057890 */ /* 0x000fc8000ff1e0ff */
[----:B------:R-:W-:Y:S01]  /*0840*/  UIADD3.X UR6, UPT, UPT, URZ, UR6, URZ, UP0, !UPT ;  /* 0x00000006ff067290 */ /* 0x000fe200087fe4ff */
[----:B--2---:R-:W-:-:S05]  /*0850*/  IADD3 R13, PT, PT, R11, R0, RZ ;  /* 0x000000000b0d7210 */ /* 0x004fca0007ffe0ff */
[----:B------:R4:W-:Y:S02]  /*0860*/  STG.E desc[UR16][R2.64+0x1c], R13 ;  /* 0x00001c0d02007986 */ /* 0x0009e4000c101910 */
[----:B0---4-:R-:W-:-:S07]  /*0870*/  IMAD.IADD R7, R13, 0x1, R6 ;  /* 0x000000010d077824 */ /* 0x011fce00078e0206 */
.L_x_7:
[----:B------:R-:W-:-:S04]  /*0880*/  ISETP.NE.U32.AND P0, PT, RZ, UR11, PT ;  /* 0x0000000bff007c0c */ /* 0x000fc8000bf05070 */
[----:B------:R-:W-:-:S13]  /*0890*/  ISETP.NE.AND.EX P0, PT, RZ, RZ, PT, P0 ;  /* 0x000000ffff00720c */ /* 0x000fda0003f05300 */
[----:B------:R-:W-:Y:S05]  /*08a0*/  @!P0 EXIT ;  /* 0x000000000000894d */ /* 0x000fea0003800000 */
[----:B------:R-:W-:Y:S02]  /*08b0*/  UISETP.GE.U32.AND UP0, UPT, UR11, 0x4, UPT ;  /* 0x000000040b00788c */ /* 0x000fe4000bf06070 */
[----:B------:R-:W-:Y:S02]  /*08c0*/  ULOP3.LUT UR9, UR10, 0x3, URZ, 0xc0, !UPT ;  /* 0x000000030a097892 */ /* 0x000fe4000f8ec0ff */
[----:B------:R-:W-:Y:S01]  /*08d0*/  UISETP.GE.U32.AND.EX UP0, UPT, URZ, URZ, UPT, UP0 ;  /* 0x000000ffff00728c */ /* 0x000fe2000bf06100 */
[----:B------:R-:W-:-:S08]  /*08e0*/  UMOV UR4, URZ ;  /* 0x000000ff00047c82 */ /* 0x000fd00008000000 */
[----:B------:R-:W-:Y:S05]  /*08f0*/  BRA.U !UP0, `(.L_x_8) ;  /* 0x0000000108647547 */ /* 0x000fea000b800000 */
[----:B------:R-:W0:Y:S01]  /*0900*/  LDCU.128 UR12, c[0x0][0x380] ;  /* 0x00007000ff0c77ac */ /* 0x000e220008000c00 */
[----:B------:R-:W-:Y:S02]  /*0910*/  USHF.L.U32 UR8, UR5, 0x2, URZ ;  /* 0x0000000205087899 */ /* 0x000fe400080006ff */
[----:B------:R-:W-:Y:S02]  /*0920*/  USHF.L.U64.HI UR7, UR5, 0x2, UR6 ;  /* 0x0000000205077899 */ /* 0x000fe40008010206 */
[----:B0-----:R-:W-:-:S04]  /*0930*/  UIADD3 UR12, UP0, UPT, UR8, UR12, URZ ;  /* 0x0000000c080c7290 */ /* 0x001fc8000ff1e0ff */
[----:B------:R-:W-:Y:S02]  /*0940*/  UIADD3.X UR13, UPT, UPT, UR7, UR13, URZ, UP0, !UPT ;  /* 0x0000000d070d7290 */ /* 0x000fe400087fe4ff */
[----:B-1----:R-:W-:-:S04]  /*0950*/  MOV R2, UR12 ;  /* 0x0000000c00027c02 */ /* 0x002fc80008000f00 */
[----:B------:R-:W-:-:S05]  /*0960*/  IMAD.U32 R3, RZ, RZ, UR13 ;  /* 0x0000000dff037e24 */ /* 0x000fca000f8e00ff */
[----:B------:R-:W2:Y:S01]  /*0970*/  LDG.E R0, desc[UR16][R2.64] ;  /* 0x0000001002007981 */ /* 0x000ea2000c1e1900 */
[----:B------:R-:W-:-:S04]  /*0980*/  UIADD3 UR14, UP0, UPT, UR8, UR14, URZ ;  /* 0x0000000e080e7290 */ /* 0x000fc8000ff1e0ff */
[----:B------:R-:W-:Y:S02]  /*0990*/  UIADD3.X UR15, UPT, UPT, UR7, UR15, URZ, UP0, !UPT ;  /* 0x0000000f070f7290 */ /* 0x000fe400087fe4ff */
[----:B------:R-:W-:-:S04]  /*09a0*/  MOV R4, UR14 ;  /* 0x0000000e00047c02 */ /* 0x000fc80008000f00 */
[----:B------:R-:W-:-:S05]  /*09b0*/  IMAD.U32 R5, RZ, RZ, UR15 ;  /* 0x0000000fff057e24 */ /* 0x000fca000f8e00ff */
[----:B------:R0:W-:Y:S04]  /*09c0*/  STG.E desc[UR16][R4.64], R7 ;  /* 0x0000000704007986 */ /* 0x0001e8000c101910 */
[----:B------:R-:W3:Y:S01]  /*09d0*/  LDG.E R6, desc[UR16][R2.64+0x4] ;  /* 0x0000041002067981 */ /* 0x000ee2000c1e1900 */
[----:B--2---:R-:W-:-:S05]  /*09e0*/  IADD3 R9, PT, PT, R7, R0, RZ ;  /* 0x0000000007097210 */ /* 0x004fca0007ffe0ff */
[----:B------:R2:W-:Y:S04]  /*09f0*/  STG.E desc[UR16][R4.64+0x4], R9 ;  /* 0x0000040904007986 */ /* 0x0005e8000c101910 */
[----:B------:R-:W4:Y:S01]  /*0a00*/  LDG.E R0, desc[UR16][R2.64+0x8] ;  /* 0x0000081002007981 */ /* 0x000f22000c1e1900 */
[----:B---3--:R-:W-:-:S05]  /*0a10*/  IMAD.IADD R11, R9, 0x1, R6 ;  /* 0x00000001090b7824 */ /* 0x008fca00078e0206 */
[----:B------:R2:W-:Y:S04]  /*0a20*/  STG.E desc[UR16][R4.64+0x8], R11 ;  /* 0x0000080b04007986 */ /* 0x0005e8000c101910 */
[----:B------:R-:W0:Y:S01]  /*0a30*/  LDG.E R6, desc[UR16][R2.64+0xc] ;  /* 0x00000c1002067981 */ /* 0x000e22000c1e1900 */
[----:B------:R-:W-:-:S04]  /*0a40*/  UIADD3 UR5, UP0, UPT, UR5, 0x4, URZ ;  /* 0x0000000405057890 */ /* 0x000fc8000ff1e0ff */
[----:B------:R-:W-:Y:S01]  /*0a50*/  UIADD3.X UR6, UPT, UPT, URZ, UR6, URZ, UP0, !UPT ;  /* 0x00000006ff067290 */ /* 0x000fe200087fe4ff */
[----:B----4-:R-:W-:-:S05]  /*0a60*/  IADD3 R13, PT, PT, R11, R0, RZ ;  /* 0x000000000b0d7210 */ /* 0x010fca0007ffe0ff */
[----:B------:R2:W-:Y:S02]  /*0a70*/  STG.E desc[UR16][R4.64+0xc], R13 ;  /* 0x00000c0d04007986 */ /* 0x0005e4000c101910 */
[----:B0-2---:R-:W-:-:S07]  /*0a80*/  IMAD.IADD R7, R13, 0x1, R6 ;  /* 0x000000010d077824 */ /* 0x005fce00078e0206 */
.L_x_8:
[----:B------:R-:W-:-:S04]  /*0a90*/  ISETP.NE.U32.AND P0, PT, RZ, UR9, PT ;  /* 0x00000009ff007c0c */ /* 0x000fc8000bf05070 */
[----:B------:R-:W-:-:S13]  /*0aa0*/  ISETP.NE.AND.EX P0, PT, RZ, UR4, PT, P0 ;  /* 0x00000004ff007c0c */ /* 0x000fda000bf05300 */
[----:B------:R-:W-:Y:S05]  /*0ab0*/  @!P0 EXIT ;  /* 0x000000000000894d */ /* 0x000fea0003800000 */
[----:B------:R-:W0:Y:S01]  /*0ac0*/  LDCU.128 UR12, c[0x0][0x380] ;  /* 0x00007000ff0c77ac */ /* 0x000e220008000c00 */
[----:B------:R-:W-:Y:S02]  /*0ad0*/  USHF.L.U32 UR8, UR5, 0x2, URZ ;  /* 0x0000000205087899 */ /* 0x000fe400080006ff */
[----:B------:R-:W-:Y:S02]  /*0ae0*/  USHF.L.U64.HI UR6, UR5, 0x2, UR6 ;  /* 0x0000000205067899 */ /* 0x000fe40008010206 */
[----:B0-----:R-:W-:Y:S02]  /*0af0*/  UIADD3 UR7, UP0, UPT, UR8, UR14, URZ ;  /* 0x0000000e08077290 */ /* 0x001fe4000ff1e0ff */
[----:B------:R-:W-:Y:S02]  /*0b00*/  UIADD3 UR5, UP1, UPT, UR8, UR12, URZ ;  /* 0x0000000c08057290 */ /* 0x000fe4000ff3e0ff */
[----:B------:R-:W-:Y:S02]  /*0b10*/  UIADD3.X UR8, UPT, UPT, UR6, UR15, URZ, UP0, !UPT ;  /* 0x0000000f06087290 */ /* 0x000fe400087fe4ff */
[----:B------:R-:W-:-:S12]  /*0b20*/  UIADD3.X UR6, UPT, UPT, UR6, UR13, URZ, UP1, !UPT ;  /* 0x0000000d06067290 */ /* 0x000fd80008ffe4ff */
.L_x_9:
[----:B-1----:R-:W-:Y:S01]  /*0b30*/  MOV R2, UR5 ;  /* 0x0000000500027c02 */ /* 0x002fe20008000f00 */
[----:B------:R-:W-:-:S05]  /*0b40*/  IMAD.U32 R3, RZ, RZ, UR6 ;  /* 0x00000006ff037e24 */ /* 0x000fca000f8e00ff */
[----:B------:R-:W2:Y:S01]  /*0b50*/  LDG.E R2, desc[UR16][R2.64] ;  /* 0x0000001002027981 */ /* 0x000ea2000c1e1900 */
[----:B------:R-:W-:Y:S01]  /*0b60*/  UIADD3 UR9, UP0, UPT, UR9, -0x1, URZ ;  /* 0xffffffff09097890 */ /* 0x000fe2000ff1e0ff */
[----:B------:R-:W-:Y:S01]  /*0b70*/  MOV R4, UR7 ;  /* 0x0000000700047c02 */ /* 0x000fe20008000f00 */
[----:B------:R-:W-:Y:S01]  /*0b80*/  IMAD.U32 R5, RZ, RZ, UR8 ;  /* 0x00000008ff057e24 */ /* 0x000fe2000f8e00ff */
[----:B------:R-:W-:Y:S02]  /*0b90*/  UIADD3 UR7, UP1, UPT, UR7, 0x4, URZ ;  /* 0x0000000407077890 */ /* 0x000fe4000ff3e0ff */
[----:B------:R-:W-:Y:S02]  /*0ba0*/  UIADD3.X UR4, UPT, UPT, UR4, -0x1, URZ, UP0, !UPT ;  /* 0xffffffff04047890 */ /* 0x000fe400087fe4ff */
[----:B------:R-:W-:Y:S01]  /*0bb0*/  UISETP.NE.U32.AND UP0, UPT, UR9, URZ, UPT ;  /* 0x000000ff0900728c */ /* 0x000fe2000bf05070 */
[----:B------:R2:W-:Y:S01]  /*0bc0*/  STG.E desc[UR16][R4.64], R7 ;  /* 0x0000000704007986 */ /* 0x0005e2000c101910 */
[----:B------:R-:W-:-:S02]  /*0bd0*/  UIADD3 UR5, UP2, UPT, UR5, 0x4, URZ ;  /* 0x0000000405057890 */ /* 0x000fc4000ff5e0ff */
[----:B------:R-:W-:Y:S02]  /*0be0*/  UISETP.NE.AND.EX UP0, UPT, UR4, URZ, UPT, UP0 ;  /* 0x000000ff0400728c */ /* 0x000fe4000bf05300 */
[----:B------:R-:W-:Y:S02]  /*0bf0*/  UIADD3.X UR8, UPT, UPT, URZ, UR8, URZ, UP1, !UPT ;  /* 0x00000008ff087290 */ /* 0x000fe40008ffe4ff */
[----:B------:R-:W-:Y:S01]  /*0c00*/  UIADD3.X UR6, UPT, UPT, URZ, UR6, URZ, UP2, !UPT ;  /* 0x00000006ff067290 */ /* 0x000fe200097fe4ff */
[----:B--2---:R-:W-:-:S04]  /*0c10*/  IADD3 R7, PT, PT, R2, R7, RZ ;  /* 0x0000000702077210 */ /* 0x004fc80007ffe0ff */
[----:B------:R-:W-:Y:S07]  /*0c20*/  BRA.U UP0, `(.L_x_9) ;  /* 0xfffffffd00c07547 */ /* 0x000fee000b83ffff */
[----:B------:R-:W-:Y:S05]  /*0c30*/  EXIT ;  /* 0x000000000000794d */ /* 0x000fea0003800000 */
.L_x_10:
        /* <DEDUP_REMOVED lines=12> */
.L_x_15:


//--------------------- .text._Z22nppsIntegral_32s_pass3PimPKi --------------------------
	.section	.text._Z22nppsIntegral_32s_pass3PimPKi,"ax",@progbits
	.align	128
        .global         _Z22nppsIntegral_32s_pass3PimPKi
        .type           _Z22nppsIntegral_32s_pass3PimPKi,@function
        .size           _Z22nppsIntegral_32s_pass3PimPKi,(.L_x_16 - _Z22nppsIntegral_32s_pass3PimPKi)
        .other          _Z22nppsIntegral_32s_pass3PimPKi,@"STO_CUDA_ENTRY STV_DEFAULT"
_Z22nppsIntegral_32s_pass3PimPKi:
.text._Z22nppsIntegral_32s_pass3PimPKi:
[----:B------:R-:W-:Y:S01]  /*0000*/  LDC R1, c[0x0][0x37c] ;  /* 0x0000df00ff017b82 */ /* 0x000fe20000000800 */
[----:B------:R-:W0:Y:S01]  /*0010*/  S2R R0, SR_TID.X ;  /* 0x0000000000007919 */ /* 0x000e220000002100 */
[----:B------:R-:W1:Y:S01]  /*0020*/  LDCU.64 UR4, c[0x0][0x388] ;  /* 0x00007100ff0477ac */ /* 0x000e620008000a00 */
[----:B------:R-:W0:Y:S02]  /*0030*/  S2R R5, SR_CTAID.X ;  /* 0x0000000000057919 */ /* 0x000e240000002500 */
[----:B0-----:R-:W-:-:S05]  /*0040*/  IMAD R0, R5, 0x100, R0 ;  /* 0x0000010005007824 */ /* 0x001fca00078e0200 */
[----:B-1----:R-:W-:-:S04]  /*0050*/  ISETP.GE.U32.AND P0, PT, R0, UR4, PT ;  /* 0x0000000400007c0c */ /* 0x002fc8000bf06070 */
[----:B------:R-:W-:-:S13]  /*0060*/  ISETP.GE.U32.AND.EX P0, PT, RZ, UR5, PT, P0 ;  /* 0x00000005ff007c0c */ /* 0x000fda000bf06100 */
[----:B------:R-:W-:Y:S05]  /*0070*/  @P0 EXIT ;  /* 0x000000000000094d */ /* 0x000fea0003800000 */
[----:B------:R-:W0:Y:S01]  /*0080*/  LDC.64 R2, c[0x0][0x390] ;  /* 0x0000e400ff027b82 */ /* 0x000e220000000a00 */
[----:B------:R-:W1:Y:S01]  /*0090*/  LDCU.64 UR6, c[0x0][0x380] ;  /* 0x00007000ff0677ac */ /* 0x000e620008000a00 */
[----:B------:R-:W2:Y:S01]  /*00a0*/  LDCU.64 UR4, c[0x0][0x358] ;  /* 0x00006b00ff0477ac */ /* 0x000ea20008000a00 */
[----:B-1----:R-:W-:Y:S01]  /*00b0*/  LEA R4, P0, R0, UR6, 0x2 ;  /* 0x0000000600047c11 */ /* 0x002fe2000f8010ff */
[----:B0-----:R-:W-:-:S03]  /*00c0*/  IMAD.WIDE.U32 R2, R5, 0x4, R2 ;  /* 0x0000000405027825 */ /* 0x001fc600078e0002 */
[----:B------:R-:W-:-:S03]  /*00d0*/  LEA.HI.X R5, R0, UR7, RZ, 0x2, P0 ;  /* 0x0000000700057c11 */ /* 0x000fc600080f14ff */
[----:B--2---:R-:W2:Y:S04]  /*00e0*/  LDG.E R2, desc[UR4][R2.64] ;  /* 0x0000000402027981 */ /* 0x004ea8000c1e1900 */
[----:B------:R-:W2:Y:S02]  /*00f0*/  LDG.E R7, desc[UR4][R4.64] ;  /* 0x0000000404077981 */ /* 0x000ea4000c1e1900 */
[----:B--2---:R-:W-:-:S05]  /*0100*/  IMAD.IADD R7, R2, 0x1, R7 ;  /* 0x0000000102077824 */ /* 0x004fca00078e0207 */
[----:B------:R-:W-:Y:S01]  /*0110*/  STG.E desc[UR4][R4.64], R7 ;  /* 0x0000000704007986 */ /* 0x000fe2000c101904 */
[----:B------:R-:W-:Y:S05]  /*0120*/  EXIT ;  /* 0x000000000000794d */ /* 0x000fea0003800000 */
.L_x_11:
        /* <DEDUP_REMOVED lines=13> */
.L_x_16:


//--------------------- .text._Z30nppsIntegral_32s_scanBlockSumsPim --------------------------
	.section	.text._Z30nppsIntegral_32s_scanBlockSumsPim,"ax",@progbits
	.align	128
        .global         _Z30nppsIntegral_32s_scanBlockSumsPim
        .type           _Z30nppsIntegral_32s_scanBlockSumsPim,@function
        .size           _Z30nppsIntegral_32s_scanBlockSumsPim,(.L_x_17 - _Z30nppsIntegral_32s_scanBlockSumsPim)
        .other          _Z30nppsIntegral_32s_scanBlockSumsPim,@"STO_CUDA_ENTRY STV_DEFAULT"
_Z30nppsIntegral_32s_scanBlockSumsPim:
.text._Z30nppsIntegral_32s_scanBlockSumsPim:
[----:B------:R-:W-:Y:S01]  /*0000*/  LDC R1, c[0x0][0x37c] ;  /* 0x0000df00ff017b82 */ /* 0x000fe20000000800 */
[----:B------:R-:W0:Y:S01]  /*0010*/  S2R R0, SR_TID.X ;  /* 0x0000000000007919 */ /* 0x000e220000002100 */
[----:B------:R-:W0:Y:S06]  /*0020*/  LDCU.64 UR4, c[0x0][0x388] ;  /* 0x00007100ff0477ac */ /* 0x000e2c0008000a00 */
[----:B------:R-:W1:Y:S01]  /*0030*/  LDC.64 R2, c[0x0][0x380] ;  /* 0x0000e000ff027b82 */ /* 0x000e620000000a00 */
[----:B------:R-:W-:Y:S01]  /*0040*/  IMAD.MOV.U32 R7, RZ, RZ, RZ ;  /* 0x000000ffff077224 */ /* 0x000fe200078e00ff */
[----:B------:R-:W2:Y:S01]  /*0050*/  LDCU.64 UR6, c[0x0][0x358] ;  /* 0x00006b00ff0677ac */ /* 0x000ea20008000a00 */
[C---:B0-----:R-:W-:Y:S01]  /*0060*/  ISETP.GE.U32.AND P0, PT, R0.reuse, UR4, PT ;  /* 0x0000000400007c0c */ /* 0x041fe2000bf06070 */
[----:B-1----:R-:W-:-:S03]  /*0070*/  IMAD.WIDE.U32 R2, R0, 0x4, R2 ;  /* 0x0000000400027825 */ /* 0x002fc600078e0002 */
[----:B------:R-:W-:Y:S01]  /*0080*/  ISETP.GE.U32.AND.EX P1, PT, RZ, UR5, PT, P0 ;  /* 0x00000005ff007c0c */ /* 0x000fe2000bf26100 */
[----:B------:R-:W0:Y:S01]  /*0090*/  S2UR UR5, SR_CgaCtaId ;  /* 0x00000000000579c3 */ /* 0x000e220000008800 */
[----:B------:R-:W-:Y:S02]  /*00a0*/  UMOV UR4, 0x400 ;  /* 0x0000040000047882 */ /* 0x000fe40000000000 */
[----:B------:R-:W-:-:S09]  /*00b0*/  P2R R14, PR, RZ, 0x2 ;  /* 0x00000002ff0e7803 */ /* 0x000fd20000000000 */
[----:B--2---:R-:W2:Y:S01]  /*00c0*/  @!P1 LDG.E R7, desc[UR6][R2.64] ;  /* 0x0000000602079981 */ /* 0x004ea2000c1e1900 */
[C---:B------:R-:W-:Y:S01]  /*00d0*/  ISETP.GT.U32.AND P1, PT, R0.reuse, 0x7f, PT ;  /* 0x0000007f0000780c */ /* 0x040fe20003f24070 */
[C---:B------:R-:W-:Y:S01]  /*00e0*/  VIADD R5, R0.reuse, 0x1 ;  /* 0x0000000100057836 */ /* 0x040fe20000000000 */
[C---:B------:R-:W-:Y:S02]  /*00f0*/  ISETP.GT.U32.AND P0, PT, R0.reuse, 0x3f, PT ;  /* 0x0000003f0000780c */ /* 0x040fe40003f04070 */
[C---:B------:R-:W-:Y:S02]  /*0100*/  ISETP.GT.U32.AND P2, PT, R0.reuse, 0xf, PT ;  /* 0x0000000f0000780c */ /* 0x040fe40003f44070 */
[C---:B------:R-:W-:Y:S02]  /*0110*/  ISETP.GT.U32.AND P3, PT, R0.reuse, 0x7, PT ;  /* 0x000000070000780c */ /* 0x040fe40003f64070 */
[C---:B------:R-:W-:Y:S02]  /*0120*/  ISETP.GT.U32.AND P4, PT, R0.reuse, 0x3, PT ;  /* 0x000000030000780c */ /* 0x040fe40003f84070 */
[C---:B------:R-:W-:Y:S01]  /*0130*/  ISETP.GT.U32.AND P5, PT, R0.reuse, 0x1, PT ;  /* 0x000000010000780c */ /* 0x040fe20003fa4070 */
[----:B0-----:R-:W-:Y:S01]  /*0140*/  ULEA UR4, UR5, UR4, 0x18 ;  /* 0x0000000405047291 */ /* 0x001fe2000f8ec0ff */
[----:B------:R-:W-:-:S05]  /*0150*/  ISETP.NE.AND P6, PT, R0, RZ, PT ;  /* 0x000000ff0000720c */ /* 0x000fca0003fc5270 */
[----:B------:R-:W-:Y:S02]  /*0160*/  LEA R4, R0, UR4, 0x2 ;  /* 0x0000000400047c11 */ /* 0x000fe4000f8e10ff */
[C---:B------:R-:W-:Y:S02]  /*0170*/  @!P1 LEA R6, R5.reuse, UR4, 0x3 ;  /* 0x0000000405069c11 */ /* 0x040fe4000f8e18ff */
[C---:B------:R-:W-:Y:S01]  /*0180*/  @!P0 LEA R15, R5.reuse, UR4, 0x4 ;  /* 0x00000004050f8c11 */ /* 0x040fe2000f8e20ff */
[----:B--2---:R-:W-:Y:S01]  /*0190*/  STS [R4], R7 ;  /* 0x0000000704007388 */ /* 0x004fe20000000800 */
[----:B------:R-:W-:Y:S06]  /*01a0*/  BAR.SYNC.DEFER_BLOCKING 0x0 ;  /* 0x0000000000007b1d */ /* 0x000fec0000010000 */
[----:B------:R-:W0:Y:S02]  /*01b0*/  @!P1 LDS.64 R8, [R6+-0x8] ;  /* 0xfffff80006089984 */ /* 0x000e240000000a00 */
[----:B0-----:R-:W-:Y:S01]  /*01c0*/  @!P1 IMAD.IADD R9, R8, 0x1, R9 ;  /* 0x0000000108099824 */ /* 0x001fe200078e0209 */
[----:B------:R-:W-:-:S04]  /*01d0*/  @!P0 LEA R8, R5, UR4, 0x4 ;  /* 0x0000000405088c11 */ /* 0x000fc8000f8e20ff */
[----:B------:R0:W-:Y:S01]  /*01e0*/  @!P1 STS [R6+-0x4], R9 ;  /* 0xfffffc0906009388 */ /* 0x0001e20000000800 */
[----:B------:R-:W-:Y:S01]  /*01f0*/  BAR.SYNC.DEFER_BLOCKING 0x0 ;  /* 0x0000000000007b1d */ /* 0x000fe20000010000 */
[----:B------:R-:W-:Y:S02]  /*0200*/  ISETP.GT.U32.AND P1, PT, R0, 0x1f, PT ;  /* 0x0000001f0000780c */ /* 0x000fe40003f24070 */
[----:B0-----:R-:W-:-:S03]  /*0210*/  @!P2 LEA R6, R5, UR4, 0x6 ;  /* 0x000000040506ac11 */ /* 0x001fc6000f8e30ff */
[----:B------:R-:W-:Y:S04]  /*0220*/  @!P0 LDS R10, [R8+-0xc] ;  /* 0xfffff400080a8984 */ /* 0x000fe80000000800 */
[----:B------:R-:W0:Y:S02]  /*0230*/  @!P0 LDS R11, [R8+-0x4] ;  /* 0xfffffc00080b8984 */ /* 0x000e240000000800 */
[----:B0-----:R-:W-:Y:S02]  /*0240*/  @!P0 IMAD.IADD R7, R10, 0x1, R11 ;  /* 0x000000010a078824 */ /* 0x001fe400078e020b */
[----:B------:R-:W-:-:S03]  /*0250*/  @!P1 LEA R10, R5, UR4, 0x5 ;  /* 0x00000004050a9c11 */ /* 0x000fc6000f8e28ff */
[----:B------:R0:W-:Y:S01]  /*0260*/  @!P0 STS [R8+-0x4], R7 ;  /* 0xfffffc0708008388 */ /* 0x0001e20000000800 */
[----:B------:R-:W-:Y:S01]  /*0270*/  BAR.SYNC.DEFER_BLOCKING 0x0 ;  /* 0x0000000000007b1d */ /* 0x000fe20000010000 */
[----:B0-----:R-:W-:-:S05]  /*0280*/  @!P3 LEA R7, R5, UR4, 0x7 ;  /* 0x000000040507bc11 */ /* 0x001fca000f8e38ff */
[----:B------:R-:W-:Y:S04]  /*0290*/  @!P1 LDS R11, [R10+-0x14] ;  /* 0xffffec000a0b9984 */ /* 0x000fe80000000800 */
[----:B------:R-:W0:Y:S02]  /*02a0*/  @!P1 LDS R12, [R10+-0x4] ;  /* 0xfffffc000a0c9984 */ /* 0x000e240000000800 */
[----:B0-----:R-:W-:-:S05]  /*02b0*/  @!P1 IMAD.IADD R11, R11, 0x1, R12 ;  /* 0x000000010b0b9824 */ /* 0x001fca00078e020c */
        /* <DEDUP_REMOVED lines=11> */
[----:B0-----:R-:W-:Y:S01]  /*0370*/  @!P3 IMAD.IADD R8, R8, 0x1, R13 ;  /* 0x000000010808b824 */ /* 0x001fe200078e020d */
[----:B------:R-:W-:-:S04]  /*0380*/  @!P2 LEA R13, R5, UR4, 0x6 ;  /* 0x00000004050dac11 */ /* 0x000fc8000f8e30ff */
[----:B------:R-:W-:Y:S01]  /*0390*/  @!P3 STS [R7+-0x4], R8 ;  /* 0xfffffc080700b388 */ /* 0x000fe20000000800 */
[----:B------:R-:W-:Y:S06]  /*03a0*/  BAR.SYNC.DEFER_BLOCKING 0x0 ;  /* 0x0000000000007b1d */ /* 0x000fec0000010000 */
[----:B------:R-:W-:Y:S04]  /*03b0*/  @!P4 LDS R11, [R10+-0x84] ;  /* 0xffff7c000a0bc984 */ /* 0x000fe80000000800 */
[----:B------:R-:W0:Y:S02]  /*03c0*/  @!P4 LDS R12, [R10+-0x4] ;  /* 0xfffffc000a0cc984 */ /* 0x000e240000000800 */
[----:B0-----:R-:W-:-:S05]  /*03d0*/  @!P4 IMAD.IADD R11, R11, 0x1, R12 ;  /* 0x000000010b0bc824 */ /* 0x001fca00078e020c */
[----:B------:R0:W-:Y:S01]  /*03e0*/  @!P4 STS [R10+-0x4], R11 ;  /* 0xfffffc0b0a00c388 */ /* 0x0001e20000000800 */
[----:B------:R-:W-:Y:S01]  /*03f0*/  BAR.SYNC.DEFER_BLOCKING 0x0 ;  /* 0x0000000000007b1d */ /* 0x000fe20000010000 */
[C---:B0-----:R-:W-:Y:S02]  /*0400*/  @!P5 LEA R10, R5.reuse, UR4, 0x9 ;  /* 0x00000004050adc11 */ /* 0x041fe4000f8e48ff */
[----:B------:R-:W-:-:S03]  /*0410*/  @!P4 LEA R11, R5, UR4, 0x8 ;  /* 0x00000004050bcc11 */ /* 0x000fc6000f8e40ff */
[----:B------:R-:W-:Y:S04]  /*0420*/  @!P5 LDS R9, [R6+-0x104] ;  /* 0xfffefc000609d984 */ /* 0x000fe80000000800 */
[----:B------:R-:W0:Y:S02]  /*0430*/  @!P5 LDS R12, [R6+-0x4] ;  /* 0xfffffc00060cd984 */ /* 0x000e240000000800 */
[----:B0-----:R-:W-:Y:S01]  /*0440*/  @!P5 IMAD.IADD R9, R9, 0x1, R12 ;  /* 0x000000010909d824 */ /* 0x001fe200078e020c */
[----:B------:R-:W-:-:S04]  /*0450*/  @!P3 LEA R12, R5, UR4, 0x7 ;  /* 0x00000004050cbc11 */ /* 0x000fc8000f8e38ff */
[----:B------:R-:W-:Y:S01]  /*0460*/  @!P5 STS [R6+-0x4], R9 ;  /* 0xfffffc090600d388 */ /* 0x000fe20000000800 */
[----:B------:R-:W-:Y:S06]  /*0470*/  BAR.SYNC.DEFER_BLOCKING 0x0 ;  /* 0x0000000000007b1d */ /* 0x000fec0000010000 */
[----:B------:R-:W-:Y:S04]  /*0480*/  @!P6 LDS R7, [UR4+0x1fc] ;  /* 0x0001fc04ff07e984 */ /* 0x000fe80008000800 */
[----:B------:R-:W0:Y:S02]  /*0490*/  @!P6 LDS R8, [UR4+0x3fc] ;  /* 0x0003fc04ff08e984 */ /* 0x000e240008000800 */
[----:B0-----:R-:W-:-:S05]  /*04a0*/  @!P6 IMAD.IADD R7, R7, 0x1, R8 ;  /* 0x000000010707e824 */ /* 0x001fca00078e0208 */
[----:B------:R-:W-:Y:S01]  /*04b0*/  @!P6 STS [UR4+0x3fc], R7 ;  /* 0x0003fc07ff00e988 */ /* 0x000fe20008000804 */
[----:B------:R-:W-:Y:S06]  /*04c0*/  BAR.SYNC.DEFER_BLOCKING 0x0 ;  /* 0x0000000000007b1d */ /* 0x000fec0000010000 */
[----:B------:R-:W-:Y:S02]  /*04d0*/  @!P6 STS [UR4+0x3fc], RZ ;  /* 0x0003fcffff00e988 */ /* 0x000fe40008000804 */
[----:B------:R-:W-:Y:S06]  /*04e0*/  BAR.SYNC.DEFER_BLOCKING 0x0 ;  /* 0x0000000000007b1d */ /* 0x000fec0000010000 */
[----:B------:R-:W0:Y:S04]  /*04f0*/  @!P6 LDS R8, [UR4+0x3fc] ;  /* 0x0003fc04ff08e984 */ /* 0x000e280008000800 */
[----:B------:R-:W1:Y:S04]  /*0500*/  @!P6 LDS R9, [UR4+0x1fc] ;  /* 0x0001fc04ff09e984 */ /* 0x000e680008000800 */
[----:B0-----:R-:W-:Y:S01]  /*0510*/  @!P6 STS [UR4+0x1fc], R8 ;  /* 0x0001fc08ff00e988 */ /* 0x001fe20008000804 */
[----:B-1----:R-:W-:-:S05]  /*0520*/  @!P6 IMAD.IADD R9, R8, 0x1, R9 ;  /* 0x000000010809e824 */ /* 0x002fca00078e0209 */
[----:B------:R-:W-:Y:S01]  /*0530*/  @!P6 STS [UR4+0x3fc], R9 ;  /* 0x0003fc09ff00e988 */ /* 0x000fe20008000804 */
[----:B------:R-:W-:Y:S01]  /*0540*/  BAR.SYNC.DEFER_BLOCKING 0x0 ;  /* 0x0000000000007b1d */ /* 0x000fe20000010000 */
[----:B------:R-:W-:Y:S02]  /*0550*/  ISETP.NE.AND P6, PT, R14, RZ, PT ;  /* 0x000000ff0e00720c */ /* 0x000fe40003fc5270 */
[----:B------:R-:W-:-:S03]  /*0560*/  @!P1 LEA R14, R5, UR4, 0x5 ;  /* 0x00000004050e9c11 */ /* 0x000fc6000f8e28ff */
[----:B------:R-:W0:Y:S04]  /*0570*/  @!P5 LDS R6, [R10+-0x4] ;  /* 0xfffffc000a06d984 */ /* 0x000e280000000800 */
[----:B------:R-:W1:Y:S04]  /*0580*/  @!P5 LDS R7, [R10+-0x104] ;  /* 0xfffefc000a07d984 */ /* 0x000e680000000800 */
[----:B0-----:R-:W-:Y:S01]  /*0590*/  @!P5 STS [R10+-0x104], R6 ;  /* 0xfffefc060a00d388 */ /* 0x001fe20000000800 */
[----:B-1----:R-:W-:-:S05]  /*05a0*/  @!P5 IMAD.IADD R7, R6, 0x1, R7 ;  /* 0x000000010607d824 */ /* 0x002fca00078e0207 */
[----:B------:R-:W-:Y:S01]  /*05b0*/  @!P5 STS [R10+-0x4], R7 ;  /* 0xfffffc070a00d388 */ /* 0x000fe20000000800 */
[----:B------:R-:W-:Y:S01]  /*05c0*/  BAR.SYNC.DEFER_BLOCKING 0x0 ;  /* 0x0000000000007b1d */ /* 0x000fe20000010000 */
[----:B------:R-:W-:-:S13]  /*05d0*/  ISETP.GT.U32.AND P5, PT, R0, 0x7f, PT ;  /* 0x0000007f0000780c */ /* 0x000fda0003fa4070 */
[----:B------:R-:W-:Y:S01]  /*05e0*/  @!P5 LEA R5, R5, UR4, 0x3 ;  /* 0x000000040505dc11 */ /* 0x000fe2000f8e18ff */
[----:B------:R-:W0:Y:S04]  /*05f0*/  @!P4 LDS R8, [R11+-0x4] ;  /* 0xfffffc000b08c984 */ /* 0x000e280000000800 */
[----:B------:R-:W1:Y:S04]  /*0600*/  @!P4 LDS R9, [R11+-0x84] ;  /* 0xffff7c000b09c984 */ /* 0x000e680000000800 */
[----:B0-----:R-:W-:Y:S01]  /*0610*/  @!P4 STS [R11+-0x84], R8 ;  /* 0xffff7c080b00c388 */ /* 0x001fe20000000800 */
[----:B-1----:R-:W-:-:S05]  /*0620*/  @!P4 IMAD.IADD R9, R8, 0x1, R9 ;  /* 0x000000010809c824 */ /* 0x002fca00078e0209 */
[----:B------:R-:W-:Y:S01]  /*0630*/  @!P4 STS [R11+-0x4], R9 ;  /* 0xfffffc090b00c388 */ /* 0x000fe20000000800 */
[----:B------:R-:W-:Y:S06]  /*0640*/  BAR.SYNC.DEFER_BLOCKING 0x0 ;  /* 0x0000000000007b1d */ /* 0x000fec0000010000 */
        /* <DEDUP_REMOVED lines=18> */
[----:B------:R-:W-:Y:S04]  /*0770*/  @!P0 LDS R7, [R15+-0xc] ;  /* 0xfffff4000f078984 */ /* 0x000fe80000000800 */
[----:B------:R-:W0:Y:S02]  /*0780*/  @!P0 LDS R0, [R15+-0x4] ;  /* 0xfffffc000f008984 */ /* 0x000e240000000800 */
[----:B0-----:R-:W-:-:S02]  /*0790*/  @!P0 IMAD.IADD R6, R0, 0x1, R7 ;  /* 0x0000000100068824 */ /* 0x001fc400078e0207 */
[----:B------:R-:W-:Y:S04]  /*07a0*/  @!P0 STS [R15+-0xc], R0 ;  /* 0xfffff4000f008388 */ /* 0x000fe80000000800 */
[----:B------:R-:W-:Y:S01]  /*07b0*/  @!P0 STS [R15+-0x4], R6 ;  /* 0xfffffc060f008388 */ /* 0x000fe20000000800 */
[----:B------:R-:W-:Y:S06]  /*07c0*/  BAR.SYNC.DEFER_BLOCKING 0x0 ;  /* 0x0000000000007b1d */ /* 0x000fec0000010000 */
[----:B------:R-:W0:Y:S02]  /*07d0*/  @!P5 LDS.64 R12, [R5+-0x8] ;  /* 0xfffff800050cd984 */ /* 0x000e240000000a00 */
[----:B0-----:R-:W-:-:S02]  /*07e0*/  @!P5 IMAD.IADD R9, R13, 0x1, R12 ;  /* 0x000000010d09d824 */ /* 0x001fc400078e020c */
[----:B------:R-:W-:-:S05]  /*07f0*/  IMAD.MOV.U32 R8, RZ, RZ, R13 ;  /* 0x000000ffff087224 */ /* 0x000fca00078e000d */
[----:B------:R0:W-:Y:S01]  /*0800*/  @!P5 STS.64 [R5+-0x8], R8 ;  /* 0xfffff8080500d388 */ /* 0x0001e20000000a00 */
[----:B------:R-:W-:Y:S06]  /*0810*/  BAR.SYNC.DEFER_BLOCKING 0x0 ;  /* 0x0000000000007b1d */ /* 0x000fec0000010000 */
[----:B------:R-:W-:Y:S05]  /*0820*/  @P6 EXIT ;  /* 0x000000000000694d */ /* 0x000fea0003800000 */
[----:B0-----:R-:W0:Y:S04]  /*0830*/  LDS R5, [R4] ;  /* 0x0000000004057984 */ /* 0x001e280000000800 */
[----:B0-----:R-:W-:Y:S01]  /*0840*/  STG.E desc[UR6][R2.64], R5 ;  /* 0x0000000502007986 */ /* 0x001fe2000c101906 */
[----:B------:R-:W-:Y:S05]  /*0850*/  EXIT ;  /* 0x000000000000794d */ /* 0x000fea0003800000 */
.L_x_12:
        /* <DEDUP_REMOVED lines=10> */
.L_x_17:


//--------------------- .text._Z22nppsIntegral_32s_pass1PKiPimS1_ --------------------------
	.section	.text._Z22nppsIntegral_32s_pass1PKiPimS1_,"ax",@progbits
	.align	128
        .global         _Z22nppsIntegral_32s_pass1PKiPimS1_
        .type           _Z22nppsIntegral_32s_pass1PKiPimS1_,@function
        .size           _Z22nppsIntegral_32s_pass1PKiPimS1_,(.L_x_18 - _Z22nppsIntegral_32s_pass1PKiPimS1_)
        .other          _Z22nppsIntegral_32s_pass1PKiPimS1_,@"STO_CUDA_ENTRY STV_DEFAULT"
_Z22nppsIntegral_32s_pass1PKiPimS1_:
.text._Z22nppsIntegral_32s_pass1PKiPimS1_:
[----:B------:R-:W-:Y:S01]  /*0000*/  LDC R1, c[0x0][0x37c] ;  /* 0x0000df00ff017b82 */ /* 0x000fe20000000800 */
[----:B------:R-:W0:Y:S01]  /*0010*/  S2R R3, SR_TID.X ;  /* 0x0000000000037919 */ /* 0x000e220000002100 */
[----:B------:R-:W1:Y:S01]  /*0020*/  LDCU.64 UR4, c[0x0][0x390] ;  /* 0x00007200ff0477ac */ /* 0x000e620008000a00 */
[----:B------:R-:W-:Y:S01]  /*0030*/  IMAD.MOV.U32 R4, RZ, RZ, RZ ;  /* 0x000000ffff047224 */ /* 0x000fe200078e00ff */
[----:B------:R-:W0:Y:S01]  /*0040*/  S2R R0, SR_CTAID.X ;  /* 0x0000000000007919 */ /* 0x000e220000002500 */
[----:B------:R-:W2:Y:S01]  /*0050*/  LDCU.64 UR6, c[0x0][0x358] ;  /* 0x00006b00ff0677ac */ /* 0x000ea20008000a00 */
[----:B0-----:R-:W-:-:S05]  /*0060*/  IMAD R2, R0, 0x100, R3 ;  /* 0x0000010000027824 */ /* 0x001fca00078e0203 */
[----:B-1----:R-:W-:-:S04]  /*0070*/  ISETP.GE.U32.AND P0, PT, R2, UR4, PT ;  /* 0x0000000402007c0c */ /* 0x002fc8000bf06070 */
[----:B------:R-:W-:-:S13]  /*0080*/  ISETP.GE.U32.AND.EX P0, PT, RZ, UR5, PT, P0 ;  /* 0x00000005ff007c0c */ /* 0x000fda000bf06100 */
[----:B------:R-:W0:Y:S02]  /*0090*/  @!P0 LDC.64 R6, c[0x0][0x380] ;  /* 0x0000e000ff068b82 */ /* 0x000e240000000a00 */
[----:B0-----:R-:W-:-:S04]  /*00a0*/  @!P0 LEA R6, P1, R2, R6, 0x2 ;  /* 0x0000000602068211 */ /* 0x001fc800078210ff */
[----:B------:R-:W-:-:S05]  /*00b0*/  @!P0 LEA.HI.X R7, R2, R7, RZ, 0x2, P1 ;  /* 0x0000000702078211 */ /* 0x000fca00008f14ff */
[----:B--2---:R-:W2:Y:S01]  /*00c0*/  @!P0 LDG.E R4, desc[UR6][R6.64] ;  /* 0x0000000606048981 */ /* 0x004ea2000c1e1900 */
[----:B------:R-:W0:Y:S01]  /*00d0*/  S2UR UR5, SR_CgaCtaId ;  /* 0x00000000000579c3 */ /* 0x000e220000008800 */
[----:B------:R-:W-:Y:S01]  /*00e0*/  UMOV UR4, 0x400 ;  /* 0x0000040000047882 */ /* 0x000fe20000000000 */
[C---:B------:R-:W-:Y:S02]  /*00f0*/  ISETP.GT.U32.AND P1, PT, R3.reuse, 0x7f, PT ;  /* 0x0000007f0300780c */ /* 0x040fe40003f24070 */
[C---:B------:R-:W-:Y:S02]  /*0100*/  ISETP.GT.U32.AND P2, PT, R3.reuse, 0x3f, PT ;  /* 0x0000003f0300780c */ /* 0x040fe40003f44070 */
[C---:B------:R-:W-:Y:S02]  /*0110*/  ISETP.GT.U32.AND P3, PT, R3.reuse, 0x1f, PT ;  /* 0x0000001f0300780c */ /* 0x040fe40003f64070 */
[----:B------:R-:W-:Y:S02]  /*0120*/  P2R R11, PR, RZ, 0x1 ;  /* 0x00000001ff0b7803 */ /* 0x000fe40000000000 */
[----:B------:R-:W-:-:S02]  /*0130*/  ISETP.GT.U32.AND P0, PT, R3, 0xf, PT ;  /* 0x0000000f0300780c */ /* 0x000fc40003f04070 */
[C---:B------:R-:W-:Y:S02]  /*0140*/  ISETP.GT.U32.AND P4, PT, R3.reuse, 0x3, PT ;  /* 0x000000030300780c */ /* 0x040fe40003f84070 */
[C---:B------:R-:W-:Y:S02]  /*0150*/  ISETP.GT.U32.AND P5, PT, R3.reuse, 0x1, PT ;  /* 0x000000010300780c */ /* 0x040fe40003fa4070 */
[----:B------:R-:W-:Y:S01]  /*0160*/  ISETP.NE.AND P6, PT, R3, RZ, PT ;  /* 0x000000ff0300720c */ /* 0x000fe20003fc5270 */
[----:B0-----:R-:W-:-:S06]  /*0170*/  ULEA UR4, UR5, UR4, 0x18 ;  /* 0x0000000405047291 */ /* 0x001fcc000f8ec0ff */
[C---:B------:R-:W-:Y:S02]  /*0180*/  LEA R5, R3.reuse, UR4, 0x2 ;  /* 0x0000000403057c11 */ /* 0x040fe4000f8e10ff */
[----:B------:R-:W-:-:S03]  /*0190*/  @!P1 LEA R13, R3, UR4, 0x3 ;  /* 0x00000004030d9c11 */ /* 0x000fc6000f8e18ff */
[----:B--2---:R-:W-:Y:S01]  /*01a0*/  STS [R5], R4 ;  /* 0x0000000405007388 */ /* 0x004fe20000000800 */
[----:B------:R-:W-:Y:S06]  /*01b0*/  BAR.SYNC.DEFER_BLOCKING 0x0 ;  /* 0x0000000000007b1d */ /* 0x000fec0000010000 */
[----:B------:R-:W-:Y:S04]  /*01c0*/  @!P1 LDS R8, [R5+0x200] ;  /* 0x0002000005089984 */ /* 0x000fe80000000800 */
[----:B------:R-:W0:Y:S02]  /*01d0*/  @!P1 LDS R9, [R5] ;  /* 0x0000000005099984 */ /* 0x000e240000000800 */
[----:B0-----:R-:W-:-:S05]  /*01e0*/  @!P1 IMAD.IADD R8, R8, 0x1, R9 ;  /* 0x0000000108089824 */ /* 0x001fca00078e0209 */
[----:B------:R-:W-:Y:S01]  /*01f0*/  @!P1 STS [R5], R8 ;  /* 0x0000000805009388 */ /* 0x000fe20000000800 */
        /* <DEDUP_REMOVED lines=10> */
[----:B------:R-:W-:Y:S01]  /*02a0*/  BAR.SYNC.DEFER_BLOCKING 0x0 ;  /* 0x0000000000007b1d */ /* 0x000fe20000010000 */
[----:B------:R-:W-:-:S04]  /*02b0*/  ISETP.GT.U32.AND P3, PT, R3, 0x7, PT ;  /* 0x000000070300780c */ /* 0x000fc80003f64070 */
[----:B------:R-:W-:Y:S01]  /*02c0*/  P2R R12, PR, RZ, 0x8 ;  /* 0x00000008ff0c7803 */ /* 0x000fe20000000000 */
        /* <DEDUP_REMOVED lines=10> */
[----:B------:R-:W-:-:S05]  /*0370*/  ISETP.GT.U32.AND P3, PT, R3, 0x1f, PT ;  /* 0x0000001f0300780c */ /* 0x000fca0003f64070 */
[----:B------:R-:W-:Y:S04]  /*0380*/  @!P4 LDS R7, [R5+0x10] ;  /* 0x000010000507c984 */ /* 0x000fe80000000800 */
[----:B------:R-:W0:Y:S02]  /*0390*/  @!P4 LDS R10, [R5] ;  /* 0x00000000050ac984 */ /* 0x000e240000000800 */
[----:B0-----:R-:W-:-:S05]  /*03a0*/  @!P4 IMAD.IADD R10, R7, 0x1, R10 ;  /* 0x00000001070ac824 */ /* 0x001fca00078e020a */
[----:B------:R0:W-:Y:S01]  /*03b0*/  @!P4 STS [R5], R10 ;  /* 0x0000000a0500c388 */ /* 0x0001e20000000800 */
[----:B------:R-:W-:Y:S01]  /*03c0*/  BAR.SYNC.DEFER_BLOCKING 0x0 ;  /* 0x0000000000007b1d */ /* 0x000fe20000010000 */
[----:B0-----:R-:W-:-:S05]  /*03d0*/  @!P0 LEA R10, R3, UR4, 0x6 ;  /* 0x00000004030a8c11 */ /* 0x001fca000f8e30ff */
[----:B------:R-:W-:Y:S04]  /*03e0*/  @!P5 LDS R7, [R5+0x8] ;  /* 0x000008000507d984 */ /* 0x000fe80000000800 */
[----:B------:R-:W0:Y:S02]  /*03f0*/  @!P5 LDS R8, [R5] ;  /* 0x000000000508d984 */ /* 0x000e240000000800 */
[----:B0-----:R-:W-:-:S05]  /*0400*/  @!P5 IMAD.IADD R8, R7, 0x1, R8 ;  /* 0x000000010708d824 */ /* 0x001fca00078e0208 */
[----:B------:R-:W-:Y:S01]  /*0410*/  @!P5 STS [R5], R8 ;  /* 0x000000080500d388 */ /* 0x000fe20000000800 */
[----:B------:R-:W-:Y:S06]  /*0420*/  BAR.SYNC.DEFER_BLOCKING 0x0 ;  /* 0x0000000000007b1d */ /* 0x000fec0000010000 */
[----:B------:R-:W-:Y:S04]  /*0430*/  @!P6 LDS R6, [UR4+0x4] ;  /* 0x00000404ff06e984 */ /* 0x000fe80008000800 */
[----:B------:R-:W0:Y:S02]  /*0440*/  @!P6 LDS R7, [R5] ;  /* 0x000000000507e984 */ /* 0x000e240000000800 */
[----:B0-----:R-:W-:-:S05]  /*0450*/  @!P6 IMAD.IADD R6, R6, 0x1, R7 ;  /* 0x000000010606e824 */ /* 0x001fca00078e0207 */
[----:B------:R-:W-:Y:S01]  /*0460*/  @!P6 STS [R5], R6 ;  /* 0x000000060500e388 */ /* 0x000fe20000000800 */
[----:B------:R-:W-:Y:S06]  /*0470*/  BAR.SYNC.DEFER_BLOCKING 0x0 ;  /* 0x0000000000007b1d */ /* 0x000fec0000010000 */
[----:B------:R-:W0:Y:S04]  /*0480*/  @!P6 LDS R7, [UR4] ;  /* 0x00000004ff07e984 */ /* 0x000e280008000800 */
[----:B0-----:R-:W-:Y:S01]  /*0490*/  @!P6 STS [UR4+0x400], R7 ;  /* 0x00040007ff00e988 */ /* 0x001fe20008000804 */
[----:B------:R-:W-:Y:S06]  /*04a0*/  BAR.SYNC.DEFER_BLOCKING 0x0 ;  /* 0x0000000000007b1d */ /* 0x000fec0000010000 */
[----:B------:R-:W-:Y:S02]  /*04b0*/  STS [R5], R4 ;  /* 0x0000000405007388 */ /* 0x000fe40000000800 */
[----:B------:R-:W-:Y:S06]  /*04c0*/  BAR.SYNC.DEFER_BLOCKING 0x0 ;  /* 0x0000000000007b1d */ /* 0x000fec0000010000 */
[----:B------:R-:W0:Y:S02]  /*04d0*/  @!P1 LDS.64 R8, [R13] ;  /* 0x000000000d089984 */ /* 0x000e240000000a00 */
[----:B0-----:R-:W-:Y:S01]  /*04e0*/  @!P1 IMAD.IADD R8, R8, 0x1, R9 ;  /* 0x0000000108089824 */ /* 0x001fe200078e0209 */
[----:B------:R-:W-:-:S04]  /*04f0*/  @!P2 LEA R9, R3, UR4, 0x4 ;  /* 0x000000040309ac11 */ /* 0x000fc8000f8e20ff */
[----:B------:R-:W-:Y:S01]  /*0500*/  @!P1 STS [R13+0x4], R8 ;  /* 0x000004080d009388 */ /* 0x000fe20000000800 */
[----:B------:R-:W-:Y:S06]  /*0510*/  BAR.SYNC.DEFER_BLOCKING 0x0 ;  /* 0x0000000000007b1d */ /* 0x000fec0000010000 */
[----:B------:R-:W-:Y:S04]  /*0520*/  @!P2 LDS R6, [R9+0x4] ;  /* 0x000004000906a984 */ /* 0x000fe80000000800 */
[----:B------:R-:W0:Y:S02]  /*0530*/  @!P2 LDS R15, [R9+0xc] ;  /* 0x00000c00090fa984 */ /* 0x000e240000000800 */
[----:B0-----:R-:W-:Y:S01]  /*0540*/  @!P2 IMAD.IADD R6, R6, 0x1, R15 ;  /* 0x000000010606a824 */ /* 0x001fe200078e020f */
[----:B------:R-:W-:-:S04]  /*0550*/  @!P3 LEA R15, R3, UR4, 0x5 ;  /* 0x00000004030fbc11 */ /* 0x000fc8000f8e28ff */
[----:B------:R-:W-:Y:S01]  /*0560*/  @!P2 STS [R9+0xc], R6 ;  /* 0x00000c060900a388 */ /* 0x000fe20000000800 */
[----:B------:R-:W-:Y:S06]  /*0570*/  BAR.SYNC.DEFER_BLOCKING 0x0 ;  /* 0x0000000000007b1d */ /* 0x000fec0000010000 */
[----:B------:R-:W-:Y:S04]  /*0580*/  @!P3 LDS R4, [R15+0xc] ;  /* 0x00000c000f04b984 */ /* 0x000fe80000000800 */
[----:B------:R-:W0:Y:S02]  /*0590*/  @!P3 LDS R7, [R15+0x1c] ;  /* 0x00001c000f07b984 */ /* 0x000e240000000800 */
[----:B0-----:R-:W-:-:S05]  /*05a0*/  @!P3 IMAD.IADD R4, R4, 0x1, R7 ;  /* 0x000000010404b824 */ /* 0x001fca00078e0207 */
[----:B------:R-:W-:Y:S01]  /*05b0*/  @!P3 STS [R15+0x1c], R4 ;  /* 0x00001c040f00b388 */ /* 0x000fe20000000800 */
[----:B------:R-:W-:Y:S01]  /*05c0*/  BAR.SYNC.DEFER_BLOCKING 0x0 ;  /* 0x0000000000007b1d */ /* 0x000fe20000010000 */
[----:B------:R-:W-:Y:S02]  /*05d0*/  ISETP.NE.AND P3, PT, R12, RZ, PT ;  /* 0x000000ff0c00720c */ /* 0x000fe40003f65270 */
[----:B------:R-:W-:-:S11]  /*05e0*/  @!P4 LEA R12, R3, UR4, 0x8 ;  /* 0x00000004030ccc11 */ /* 0x000fd6000f8e40ff */
[----:B------:R-:W-:Y:S01]  /*05f0*/  @!P3 LEA R13, R3, UR4, 0x7 ;  /* 0x00000004030dbc11 */ /* 0x000fe2000f8e38ff */
[----:B------:R-:W-:Y:S04]  /*0600*/  @!P0 LDS R7, [R10+0x1c] ;  /* 0x00001c000a078984 */ /* 0x000fe80000000800 */
[----:B------:R-:W0:Y:S02]  /*0610*/  @!P0 LDS R8, [R10+0x3c] ;  /* 0x00003c000a088984 */ /* 0x000e240000000800 */
[----:B0-----:R-:W-:-:S05]  /*0620*/  @!P0 IMAD.IADD R7, R7, 0x1, R8 ;  /* 0x0000000107078824 */ /* 0x001fca00078e0208 */
[----:B------:R0:W-:Y:S01]  /*0630*/  @!P0 STS [R10+0x3c], R7 ;  /* 0x00003c070a008388 */ /* 0x0001e20000000800 */
[----:B------:R-:W-:Y:S01]  /*0640*/  BAR.SYNC.DEFER_BLOCKING 0x0 ;  /* 0x0000000000007b1d */ /* 0x000fe20000010000 */
[----:B------:R-:W-:Y:S02]  /*0650*/  ISETP.NE.AND P0, PT, R11, RZ, PT ;  /* 0x000000ff0b00720c */ /* 0x000fe40003f05270 */
[C---:B------:R-:W-:Y:S02]  /*0660*/  @!P4 LEA R11, R3.reuse, UR4, 0x8 ;  /* 0x00000004030bcc11 */ /* 0x040fe4000f8e40ff */
[----:B0-----:R-:W-:Y:S01]  /*0670*/  @!P5 LEA R10, R3, UR4, 0x9 ;  /* 0x00000004030adc11 */ /* 0x001fe2000f8e48ff */
[----:B------:R-:W-:Y:S04]  /*0680*/  @!P3 LDS R6, [R13+0x3c] ;  /* 0x00003c000d06b984 */ /* 0x000fe80000000800 */
[----:B------:R-:W0:Y:S02]  /*0690*/  @!P3 LDS R9, [R13+0x7c] ;  /* 0x00007c000d09b984 */ /* 0x000e240000000800 */
[----:B0-----:R-:W-:-:S05]  /*06a0*/  @!P3 IMAD.IADD R6, R6, 0x1, R9 ;  /* 0x000000010606b824 */ /* 0x001fca00078e0209 */
[----:B------:R-:W-:Y:S01]  /*06b0*/  @!P3 STS [R13+0x7c], R6 ;  /* 0x00007c060d00b388 */ /* 0x000fe20000000800 */
[----:B------:R-:W-:Y:S06]  /*06c0*/  BAR.SYNC.DEFER_BLOCKING 0x0 ;  /* 0x0000000000007b1d */ /* 0x000fec0000010000 */
        /* <DEDUP_REMOVED lines=22> */
[----:B------:R-:W-:Y:S06]  /*0830*/  BAR.SYNC.DEFER_BLOCKING 0x0 ;  /* 0x0000000000007b1d */ /* 0x000fec0000010000 */
[----:B------:R-:W0:Y:S04]  /*0840*/  @!P5 LDS R6, [R10+0x1fc] ;  /* 0x0001fc000a06d984 */ /* 0x000e280000000800 */
[----:B------:R-:W1:Y:S04]  /*0850*/  @!P5 LDS R7, [R10+0xfc] ;  /* 0x0000fc000a07d984 */ /* 0x000e680000000800 */
[----:B0-----:R-:W-:Y:S01]  /*0860*/  @!P5 STS [R10+0xfc], R6 ;  /* 0x0000fc060a00d388 */ /* 0x001fe20000000800 */
[----:B-1----:R-:W-:-:S05]  /*0870*/  @!P5 IMAD.IADD R7, R6, 0x1, R7 ;  /* 0x000000010607d824 */ /* 0x002fca00078e0207 */
[----:B------:R-:W-:Y:S01]  /*0880*/  @!P5 STS [R10+0x1fc], R7 ;  /* 0x0001fc070a00d388 */ /* 0x000fe20000000800 */
[----:B------:R-:W-:Y:S01]  /*0890*/  BAR.SYNC.DEFER_BLOCKING 0x0 ;  /* 0x0000000000007b1d */ /* 0x000fe20000010000 */
[----:B------:R-:W-:-:S05]  /*08a0*/  ISETP.GT.U32.AND P5, PT, R3, 0x1f, PT ;  /* 0x0000001f0300780c */ /* 0x000fca0003fa4070 */
[----:B------:R-:W0:Y:S04]  /*08b0*/  @!P4 LDS R8, [R12+0xfc] ;  /* 0x0000fc000c08c984 */ /* 0x000e280000000800 */
[----:B------:R-:W1:Y:S04]  /*08c0*/  @!P4 LDS R11, [R12+0x7c] ;  /* 0x00007c000c0bc984 */ /* 0x000e680000000800 */
[----:B0-----:R-:W-:Y:S01]  /*08d0*/  @!P4 STS [R12+0x7c], R8 ;  /* 0x00007c080c00c388 */ /* 0x001fe20000000800 */
[----:B-1----:R-:W-:-:S05]  /*08e0*/  @!P4 IMAD.IADD R11, R8, 0x1, R11 ;  /* 0x00000001080bc824 */ /* 0x002fca00078e020b */
[----:B------:R0:W-:Y:S01]  /*08f0*/  @!P4 STS [R12+0xfc], R11 ;  /* 0x0000fc0b0c00c388 */ /* 0x0001e20000000800 */
[----:B------:R-:W-:Y:S01]  /*0900*/  BAR.SYNC.DEFER_BLOCKING 0x0 ;  /* 0x0000000000007b1d */ /* 0x000fe20000010000 */
[C---:B------:R-:W-:Y:S02]  /*0910*/  ISETP.GT.U32.AND P4, PT, R3.reuse, 0xf, PT ;  /* 0x0000000f0300780c */ /* 0x040fe40003f84070 */
[----:B0-----:R-:W-:-:S11]  /*0920*/  @!P5 LEA R12, R3, UR4, 0x5 ;  /* 0x00000004030cdc11 */ /* 0x001fd6000f8e28ff */
[----:B------:R-:W-:Y:S01]  /*0930*/  @!P4 LEA R10, R3, UR4, 0x6 ;  /* 0x00000004030acc11 */ /* 0x000fe2000f8e30ff */
[----:B------:R-:W0:Y:S04]  /*0940*/  @!P3 LDS R4, [R13+0x7c] ;  /* 0x00007c000d04b984 */ /* 0x000e280000000800 */
[----:B------:R-:W1:Y:S04]  /*0950*/  @!P3 LDS R7, [R13+0x3c] ;  /* 0x00003c000d07b984 */ /* 0x000e680000000800 */
[----:B0-----:R-:W-:Y:S01]  /*0960*/  @!P3 STS [R13+0x3c], R4 ;  /* 0x00003c040d00b388 */ /* 0x001fe20000000800 */
[----:B-1----:R-:W-:-:S05]  /*0970*/  @!P3 IMAD.IADD R7, R4, 0x1, R7 ;  /* 0x000000010407b824 */ /* 0x002fca00078e0207 */
[----:B------:R0:W-:Y:S01]  /*0980*/  @!P3 STS [R13+0x7c], R7 ;  /* 0x00007c070d00b388 */ /* 0x0001e20000000800 */
[----:B------:R-:W-:Y:S01]  /*0990*/  BAR.SYNC.DEFER_BLOCKING 0x0 ;  /* 0x0000000000007b1d */ /* 0x000fe20000010000 */
[C---:B0-----:R-:W-:Y:S02]  /*09a0*/  @!P2 LEA R13, R3.reuse, UR4, 0x4 ;  /* 0x00000004030dac11 */ /* 0x041fe4000f8e20ff */
[----:B------:R-:W-:-:S03]  /*09b0*/  @!P1 LEA R3, R3, UR4, 0x3 ;  /* 0x0000000403039c11 */ /* 0x000fc6000f8e18ff */
[----:B------:R-:W0:Y:S04]  /*09c0*/  @!P4 LDS R6, [R10+0x3c] ;  /* 0x00003c000a06c984 */ /* 0x000e280000000800 */
[----:B------:R-:W1:Y:S04]  /*09d0*/  @!P4 LDS R9, [R10+0x1c] ;  /* 0x00001c000a09c984 */ /* 0x000e680000000800 */
[----:B0-----:R-:W-:Y:S01]  /*09e0*/  @!P4 STS [R10+0x1c], R6 ;  /* 0x00001c060a00c388 */ /* 0x001fe20000000800 */
[----:B-1----:R-:W-:-:S05]  /*09f0*/  @!P4 IMAD.IADD R9, R6, 0x1, R9 ;  /* 0x000000010609c824 */ /* 0x002fca00078e0209 */
[----:B------:R-:W-:Y:S01]  /*0a00*/  @!P4 STS [R10+0x3c], R9 ;  /* 0x00003c090a00c388 */ /* 0x000fe20000000800 */
[----:B------:R-:W-:Y:S06]  /*0a10*/  BAR.SYNC.DEFER_BLOCKING 0x0 ;  /* 0x0000000000007b1d */ /* 0x000fec0000010000 */
[----:B------:R-:W0:Y:S04]  /*0a20*/  @!P5 LDS R8, [R12+0x1c] ;  /* 0x00001c000c08d984 */ /* 0x000e280000000800 */
[----:B------:R-:W1:Y:S04]  /*0a30*/  @!P5 LDS R7, [R12+0xc] ;  /* 0x00000c000c07d984 */ /* 0x000e680000000800 */
[----:B0-----:R-:W-:Y:S01]  /*0a40*/  @!P5 STS [R12+0xc], R8 ;  /* 0x00000c080c00d388 */ /* 0x001fe20000000800 */
[----:B-1----:R-:W-:-:S05]  /*0a50*/  @!P5 IMAD.IADD R7, R8, 0x1, R7 ;  /* 0x000000010807d824 */ /* 0x002fca00078e0207 */
[----:B------:R0:W-:Y:S01]  /*0a60*/  @!P5 STS [R12+0x1c], R7 ;  /* 0x00001c070c00d388 */ /* 0x0001e20000000800 */
[----:B------:R-:W-:Y:S08]  /*0a70*/  BAR.SYNC.DEFER_BLOCKING 0x0 ;  /* 0x0000000000007b1d */ /* 0x000ff00000010000 */
[----:B0-----:R-:W0:Y:S01]  /*0a80*/  @!P0 LDC.64 R6, c[0x0][0x388] ;  /* 0x0000e200ff068b82 */ /* 0x001e220000000a00 */
[----:B------:R-:W-:Y:S04]  /*0a90*/  @!P2 LDS R11, [R13+0x4] ;  /* 0x000004000d0ba984 */ /* 0x000fe80000000800 */
[----:B------:R-:W1:Y:S02]  /*0aa0*/  @!P2 LDS R4, [R13+0xc] ;  /* 0x00000c000d04a984 */ /* 0x000e640000000800 */
[----:B-1----:R-:W-:-:S02]  /*0ab0*/  @!P2 IMAD.IADD R9, R4, 0x1, R11 ;  /* 0x000000010409a824 */ /* 0x002fc400078e020b */
[----:B------:R-:W-:Y:S04]  /*0ac0*/  @!P2 STS [R13+0x4], R4 ;  /* 0x000004040d00a388 */ /* 0x000fe80000000800 */
[----:B------:R-:W-:Y:S01]  /*0ad0*/  @!P2 STS [R13+0xc], R9 ;  /* 0x00000c090d00a388 */ /* 0x000fe20000000800 */
[----:B------:R-:W-:Y:S06]  /*0ae0*/  BAR.SYNC.DEFER_BLOCKING 0x0 ;  /* 0x0000000000007b1d */ /* 0x000fec0000010000 */
[----:B------:R-:W1:Y:S02]  /*0af0*/  @!P1 LDS.64 R10, [R3] ;  /* 0x00000000030a9984 */ /* 0x000e640000000a00 */
[----:B-1----:R-:W-:-:S02]  /*0b00*/  @!P1 IMAD.IADD R15, R11, 0x1, R10 ;  /* 0x000000010b0f9824 */ /* 0x002fc400078e020a */
[----:B------:R-:W-:-:S05]  /*0b10*/  IMAD.MOV.U32 R14, RZ, RZ, R11 ;  /* 0x000000ffff0e7224 */ /* 0x000fca00078e000b */
[----:B------:R-:W-:Y:S01]  /*0b20*/  @!P1 STS.64 [R3], R14 ;  /* 0x0000000e03009388 */ /* 0x000fe20000000a00 */
[----:B------:R-:W-:Y:S01]  /*0b30*/  BAR.SYNC.DEFER_BLOCKING 0x0 ;  /* 0x0000000000007b1d */ /* 0x000fe20000010000 */
[----:B0-----:R-:W-:-:S04]  /*0b40*/  @!P0 LEA R6, P1, R2, R6, 0x2 ;  /* 0x0000000602068211 */ /* 0x001fc800078210ff */
[----:B------:R-:W-:Y:S01]  /*0b50*/  @!P0 LEA.HI.X R7, R2, R7, RZ, 0x2, P1 ;  /* 0x0000000702078211 */ /* 0x000fe200008f14ff */
[----:B------:R-:W0:Y:S04]  /*0b60*/  @!P0 LDS R5, [R5] ;  /* 0x0000000005058984 */ /* 0x000e280000000800 */
[----:B0-----:R0:W-:Y:S01]  /*0b70*/  @!P0 STG.E desc[UR6][R6.64], R5 ;  /* 0x0000000506008986 */ /* 0x0011e2000c101906 */
[----:B------:R-:W-:Y:S05]  /*0b80*/  @P6 EXIT ;  /* 0x000000000000694d */ /* 0x000fea0003800000 */
[----:B0-----:R-:W0:Y:S01]  /*0b90*/  LDS R5, [UR4+0x400] ;  /* 0x00040004ff057984 */ /* 0x001e220008000800 */
[----:B------:R-:W1:Y:S02]  /*0ba0*/  LDC.64 R2, c[0x0][0x398] ;  /* 0x0000e600ff027b82 */ /* 0x000e640000000a00 */
[----:B-1----:R-:W-:-:S05]  /*0bb0*/  IMAD.WIDE.U32 R2, R0, 0x4, R2 ;  /* 0x0000000400027825 */ /* 0x002fca00078e0002 */
[----:B0-----:R-:W-:Y:S01]  /*0bc0*/  STG.E desc[UR6][R2.64], R5 ;  /* 0x0000000502007986 */ /* 0x001fe2000c101906 */
[----:B------:R-:W-:Y:S05]  /*0bd0*/  EXIT ;  /* 0x000000000000794d */ /* 0x000fea0003800000 */
.L_x_13:
        /* <DEDUP_REMOVED lines=10> */
.L_x_18:


//--------------------- .nv.shared.reserved.0     --------------------------
	.section	.nv.shared.reserved.0,"aw",@nobits
	.weak		__nv_reservedSMEM_offset_0_alias
	.size		__nv_reservedSMEM_offset_0_alias, 0, 64
	.other		__nv_reservedSMEM_offset_0_alias,@"STO_CUDA_RESERVED_SHARED STV_DEFAULT"
__nv_reservedSMEM_offset_0_alias:
	.zero		0
	.zero		64


//--------------------- .nv.shared._Z30nppsIntegral_32s_scanBlockSumsPim --------------------------
	.section	.nv.shared._Z30nppsIntegral_32s_scanBlockSumsPim,"aw",@nobits
	.sectionflags	@""
	.align	4
.nv.shared._Z30nppsIntegral_32s_scanBlockSumsPim:
	.zero		2048


//--------------------- .nv.shared._Z22nppsIntegral_32s_pass1PKiPimS1_ --------------------------
	.section	.nv.shared._Z22nppsIntegral_32s_pass1PKiPimS1_,"aw",@nobits
	.sectionflags	@""
	.align	4
.nv.shared._Z22nppsIntegral_32s_pass1PKiPimS1_:
	.zero		2052


//--------------------- .nv.constant0._Z37nppsIntegral_32s_scanBlockSums_simplePim --------------------------
	.section	.nv.constant0._Z37nppsIntegral_32s_scanBlockSums_simplePim,"a",@progbits
	.sectionflags	@""
	.align	4
.nv.constant0._Z37nppsIntegral_32s_scanBlockSums_simplePim:
	.zero		912


//--------------------- .nv.constant0._Z23nppsIntegral_32s_simplePKiPim --------------------------
	.section	.nv.constant0._Z23nppsIntegral_32s_simplePKiPim,"a",@progbits
	.sectionflags	@""
	.align	4
.nv.constant0._Z23nppsIntegral_32s_simplePKiPim:
	.zero		920


//--------------------- .nv.constant0._Z22nppsIntegral_32s_pass3PimPKi --------------------------
	.section	.nv.constant0._Z22nppsIntegral_32s_pass3PimPKi,"a",@progbits
	.sectionflags	@""
	.align	4
.nv.constant0._Z22nppsIntegral_32s_pass3PimPKi:
	.zero		920


//--------------------- .nv.constant0._Z30nppsIntegral_32s_scanBlockSumsPim --------------------------
	.section	.nv.constant0._Z30nppsIntegral_32s_scanBlockSumsPim,"a",@progbits
	.sectionflags	@""
	.align	4
.nv.constant0._Z30nppsIntegral_32s_scanBlockSumsPim:
	.zero		912


//--------------------- .nv.constant0._Z22nppsIntegral_32s_pass1PKiPimS1_ --------------------------
	.section	.nv.constant0._Z22nppsIntegral_32s_pass1PKiPimS1_,"a",@progbits
	.sectionflags	@""
	.align	4
.nv.constant0._Z22nppsIntegral_32s_pass1PKiPimS1_:
	.zero		928


//--------------------- SYMBOLS --------------------------

	.type		.nv.reservedSmem.offset0,@object
	.size		.nv.reservedSmem.offset0,0x4
	.type		.nv.reservedSmem.cap,@object
	.size		.nv.reservedSmem.cap,0x4
